	.target	sm_100a

	.elftype	@"ET_EXEC"


//--------------------- .note.nv.tkinfo           --------------------------
	.section	.note.nv.tkinfo,"",@"SHT_NOTE"
	.sectionflags	@"SHF_NOTE_NV_TKINFO"
	.tkinfo
        /*0018*/ 	.word	0x00000002
        /*0030*/ 	.string	""
        /*0030*/ 	.string	"ptxas"
        /*0030*/ 	.string	"Cuda compilation tools, release 13.0, V13.0.88"
        /*0030*/ 	.string	"Build cuda_13.0.r13.0/compiler.36424714_0"
        /*0030*/ 	.string	"-arch sm_100a -m 64 "



//--------------------- .note.nv.cuinfo           --------------------------
	.section	.note.nv.cuinfo,"",@"SHT_NOTE"
	.sectionflags	@"SHF_NOTE_NV_CUINFO"
        /*0018*/ 	.short	0x0002
        /*001a*/ 	.short	0x0064
        /*001c*/ 	.short	0x0082
	.zero		2


//--------------------- .nv.info                  --------------------------
	.section	.nv.info,"",@"SHT_CUDA_INFO"
	.align	4


	//----- nvinfo : EIATTR_REGCOUNT
	.align		4
        /*0000*/ 	.byte	0x04, 0x2f
        /*0002*/ 	.short	(.L_19 - .L_18)
	.align		4
.L_18:
        /*0004*/ 	.word	index@(_ZN7cutlass13device_kernelINS_4gemm6kernel13GemmUniversalIN4cute5tupleIJiiiiEEENS1_10collective13CollectiveMmaINS1_35MainloopSm100TmaUmmaWarpSpecializedILi4ELi2ELi4ENS5_IJNS4_1CILi2EEENSA_ILi1EEESC_EEEEENS5_IJNSA_ILi64EEESF_NSA_ILi128EEEEEEaNS5_IJlSC_lEEEaSI_NS4_8TiledMMAINS4_8MMA_AtomIJNS4_15SM100_MMA_S8_SSIaaiLi64ELi64ELNS4_4UMMA5MajorE0ELSN_0ELNSM_8SaturateE0EEEEEENS4_6LayoutINS5_IJSC_SC_SC_EEENS5_IJNSA_ILi0EEEST_ST_EEEEENS5_IJNS4_10UnderscoreESW_SW_EEEEENS4_13SM90_TMA_LOADENS4_14ComposedLayoutINS4_7SwizzleILi3ELi4ELi3EEENS4_18smem_ptr_flag_bitsILi8EEENSR_INS5_IJNSA_ILi8EEESG_EEENS5_IJSG_SC_EEEEEEEvNS4_8identityENS4_23SM90_TMA_LOAD_MULTICASTES19_vS1A_EENS_8epilogue10collective18CollectiveEpilogueINS1D_23Sm100TmaWarpSpecializedILi1ELi1ELi32ELb0ELb0EEEJSH_NS5_IJNSR_ISF_SC_EES1I_EEEaSI_aSI_NS1D_6fusion15FusionCallbacksIS1H_NS1K_17LinearCombinationIaiaiLNS_15FloatRoundStyleE2EEESH_S1J_JEEENS4_5SM1004TMEM4LOAD26SM100_TMEM_LOAD_16dp32b32xESZ_NS10_INS11_ILi2ELi4ELi3EEES14_NSR_INS5_IJS15_SF_EEENS5_IJSF_SC_EEEEEEENS4_39AutoVectorizingCopyWithAssumedAlignmentILi128EEENS4_14SM90_TMA_STOREES1Y_S20_S20_EEEvvEEEEvNT_6ParamsE)
        /*0008*/ 	.word	0x00000059


	//----- nvinfo : EIATTR_FRAME_SIZE
	.align		4
.L_19:
        /*000c*/ 	.byte	0x04, 0x11
        /*000e*/ 	.short	(.L_21 - .L_20)
	.align		4
.L_20:
        /*0010*/ 	.word	index@($__internal_2_$__cuda_sm10x_tcgen05_guardrail_trap_unallocated_columns_being_dealloced)
        /*0014*/ 	.word	0x00000000


	//----- nvinfo : EIATTR_FRAME_SIZE
	.align		4
.L_21:
        /*0018*/ 	.byte	0x04, 0x11
        /*001a*/ 	.short	(.L_23 - .L_22)
	.align		4
.L_22:
        /*001c*/ 	.word	index@($__internal_1_$__cuda_sm10x_tcgen05_guardrail_trap_phase_invalid_during_alloc)
        /*0020*/ 	.word	0x00000000


	//----- nvinfo : EIATTR_FRAME_SIZE
	.align		4
.L_23:
        /*0024*/ 	.byte	0x04, 0x11
        /*0026*/ 	.short	(.L_25 - .L_24)
	.align		4
.L_24:
        /*0028*/ 	.word	index@($__internal_0_$__cuda_sm10x_tcgen05_guardrail_trap_col_being_dealloced_not_returned_by_alloc)
        /*002c*/ 	.word	0x00000000


	//----- nvinfo : EIATTR_FRAME_SIZE
	.align		4
.L_25:
        /*0030*/ 	.byte	0x04, 0x11
        /*0032*/ 	.short	(.L_27 - .L_26)
	.align		4
.L_26:
        /*0034*/ 	.word	index@(_ZN7cutlass13device_kernelINS_4gemm6kernel13GemmUniversalIN4cute5tupleIJiiiiEEENS1_10collective13CollectiveMmaINS1_35MainloopSm100TmaUmmaWarpSpecializedILi4ELi2ELi4ENS5_IJNS4_1CILi2EEENSA_ILi1EEESC_EEEEENS5_IJNSA_ILi64EEESF_NSA_ILi128EEEEEEaNS5_IJlSC_lEEEaSI_NS4_8TiledMMAINS4_8MMA_AtomIJNS4_15SM100_MMA_S8_SSIaaiLi64ELi64ELNS4_4UMMA5MajorE0ELSN_0ELNSM_8SaturateE0EEEEEENS4_6LayoutINS5_IJSC_SC_SC_EEENS5_IJNSA_ILi0EEEST_ST_EEEEENS5_IJNS4_10UnderscoreESW_SW_EEEEENS4_13SM90_TMA_LOADENS4_14ComposedLayoutINS4_7SwizzleILi3ELi4ELi3EEENS4_18smem_ptr_flag_bitsILi8EEENSR_INS5_IJNSA_ILi8EEESG_EEENS5_IJSG_SC_EEEEEEEvNS4_8identityENS4_23SM90_TMA_LOAD_MULTICASTES19_vS1A_EENS_8epilogue10collective18CollectiveEpilogueINS1D_23Sm100TmaWarpSpecializedILi1ELi1ELi32ELb0ELb0EEEJSH_NS5_IJNSR_ISF_SC_EES1I_EEEaSI_aSI_NS1D_6fusion15FusionCallbacksIS1H_NS1K_17LinearCombinationIaiaiLNS_15FloatRoundStyleE2EEESH_S1J_JEEENS4_5SM1004TMEM4LOAD26SM100_TMEM_LOAD_16dp32b32xESZ_NS10_INS11_ILi2ELi4ELi3EEES14_NSR_INS5_IJS15_SF_EEENS5_IJSF_SC_EEEEEEENS4_39AutoVectorizingCopyWithAssumedAlignmentILi128EEENS4_14SM90_TMA_STOREES1Y_S20_S20_EEEvvEEEEvNT_6ParamsE)
        /*0038*/ 	.word	0x00000000


	//----- nvinfo : EIATTR_MIN_STACK_SIZE
	.align		4
.L_27:
        /*003c*/ 	.byte	0x04, 0x12
        /*003e*/ 	.short	(.L_29 - .L_28)
	.align		4
.L_28:
        /*0040*/ 	.word	index@(_ZN7cutlass13device_kernelINS_4gemm6kernel13GemmUniversalIN4cute5tupleIJiiiiEEENS1_10collective13CollectiveMmaINS1_35MainloopSm100TmaUmmaWarpSpecializedILi4ELi2ELi4ENS5_IJNS4_1CILi2EEENSA_ILi1EEESC_EEEEENS5_IJNSA_ILi64EEESF_NSA_ILi128EEEEEEaNS5_IJlSC_lEEEaSI_NS4_8TiledMMAINS4_8MMA_AtomIJNS4_15SM100_MMA_S8_SSIaaiLi64ELi64ELNS4_4UMMA5MajorE0ELSN_0ELNSM_8SaturateE0EEEEEENS4_6LayoutINS5_IJSC_SC_SC_EEENS5_IJNSA_ILi0EEEST_ST_EEEEENS5_IJNS4_10UnderscoreESW_SW_EEEEENS4_13SM90_TMA_LOADENS4_14ComposedLayoutINS4_7SwizzleILi3ELi4ELi3EEENS4_18smem_ptr_flag_bitsILi8EEENSR_INS5_IJNSA_ILi8EEESG_EEENS5_IJSG_SC_EEEEEEEvNS4_8identityENS4_23SM90_TMA_LOAD_MULTICASTES19_vS1A_EENS_8epilogue10collective18CollectiveEpilogueINS1D_23Sm100TmaWarpSpecializedILi1ELi1ELi32ELb0ELb0EEEJSH_NS5_IJNSR_ISF_SC_EES1I_EEEaSI_aSI_NS1D_6fusion15FusionCallbacksIS1H_NS1K_17LinearCombinationIaiaiLNS_15FloatRoundStyleE2EEESH_S1J_JEEENS4_5SM1004TMEM4LOAD26SM100_TMEM_LOAD_16dp32b32xESZ_NS10_INS11_ILi2ELi4ELi3EEES14_NSR_INS5_IJS15_SF_EEENS5_IJSF_SC_EEEEEEENS4_39AutoVectorizingCopyWithAssumedAlignmentILi128EEENS4_14SM90_TMA_STOREES1Y_S20_S20_EEEvvEEEEvNT_6ParamsE)
        /*0044*/ 	.word	0x00000000
.L_29:


//--------------------- .nv.compat                --------------------------
	.section	.nv.compat,"",@"SHT_CUDA_COMPAT_INFO"
	.align	4
        /*0000*/ 	.byte	0x02, 0x09, 0x01, 0x00, 0x02, 0x02, 0x03, 0x00, 0x02, 0x05, 0x06, 0x00, 0x03, 0x07, 0x01, 0x01
        /*0010*/ 	.byte	0x02, 0x03, 0x01, 0x00, 0x02, 0x06, 0x01, 0x00, 0x04, 0x0b, 0x08, 0x00, 0x01, 0x00, 0x00, 0x00
        /*0020*/ 	.byte	0x00, 0x00, 0x00, 0x00


//--------------------- .nv.info._ZN7cutlass13device_kernelINS_4gemm6kernel13GemmUniversalIN4cute5tupleIJiiiiEEENS1_10collective13CollectiveMmaINS1_35MainloopSm100TmaUmmaWarpSpecializedILi4ELi2ELi4ENS5_IJNS4_1CILi2EEENSA_ILi1EEESC_EEEEENS5_IJNSA_ILi64EEESF_NSA_ILi128EEEEEEaNS5_IJlSC_lEEEaSI_NS4_8TiledMMAINS4_8MMA_AtomIJNS4_15SM100_MMA_S8_SSIaaiLi64ELi64ELNS4_4UMMA5MajorE0ELSN_0ELNSM_8SaturateE0EEEEEENS4_6LayoutINS5_IJSC_SC_SC_EEENS5_IJNSA_ILi0EEEST_ST_EEEEENS5_IJNS4_10UnderscoreESW_SW_EEEEENS4_13SM90_TMA_LOADENS4_14ComposedLayoutINS4_7SwizzleILi3ELi4ELi3EEENS4_18smem_ptr_flag_bitsILi8EEENSR_INS5_IJNSA_ILi8EEESG_EEENS5_IJSG_SC_EEEEEEEvNS4_8identityENS4_23SM90_TMA_LOAD_MULTICASTES19_vS1A_EENS_8epilogue10collective18CollectiveEpilogueINS1D_23Sm100TmaWarpSpecializedILi1ELi1ELi32ELb0ELb0EEEJSH_NS5_IJNSR_ISF_SC_EES1I_EEEaSI_aSI_NS1D_6fusion15FusionCallbacksIS1H_NS1K_17LinearCombinationIaiaiLNS_15FloatRoundStyleE2EEESH_S1J_JEEENS4_5SM1004TMEM4LOAD26SM100_TMEM_LOAD_16dp32b32xESZ_NS10_INS11_ILi2ELi4ELi3EEES14_NSR_INS5_IJS15_SF_EEENS5_IJSF_SC_EEEEEEENS4_39AutoVectorizingCopyWithAssumedAlignmentILi128EEENS4_14SM90_TMA_STOREES1Y_S20_S20_EEEvvEEEEvNT_6ParamsE --------------------------
	.section	.nv.info._ZN7cutlass13device_kernelINS_4gemm6kernel13GemmUniversalIN4cute5tupleIJiiiiEEENS1_10collective13CollectiveMmaINS1_35MainloopSm100TmaUmmaWarpSpecializedILi4ELi2ELi4ENS5_IJNS4_1CILi2EEENSA_ILi1EEESC_EEEEENS5_IJNSA_ILi64EEESF_NSA_ILi128EEEEEEaNS5_IJlSC_lEEEaSI_NS4_8TiledMMAINS4_8MMA_AtomIJNS4_15SM100_MMA_S8_SSIaaiLi64ELi64ELNS4_4UMMA5MajorE0ELSN_0ELNSM_8SaturateE0EEEEEENS4_6LayoutINS5_IJSC_SC_SC_EEENS5_IJNSA_ILi0EEEST_ST_EEEEENS5_IJNS4_10UnderscoreESW_SW_EEEEENS4_13SM90_TMA_LOADENS4_14ComposedLayoutINS4_7SwizzleILi3ELi4ELi3EEENS4_18smem_ptr_flag_bitsILi8EEENSR_INS5_IJNSA_ILi8EEESG_EEENS5_IJSG_SC_EEEEEEEvNS4_8identityENS4_23SM90_TMA_LOAD_MULTICASTES19_vS1A_EENS_8epilogue10collective18CollectiveEpilogueINS1D_23Sm100TmaWarpSpecializedILi1ELi1ELi32ELb0ELb0EEEJSH_NS5_IJNSR_ISF_SC_EES1I_EEEaSI_aSI_NS1D_6fusion15FusionCallbacksIS1H_NS1K_17LinearCombinationIaiaiLNS_15FloatRoundStyleE2EEESH_S1J_JEEENS4_5SM1004TMEM4LOAD26SM100_TMEM_LOAD_16dp32b32xESZ_NS10_INS11_ILi2ELi4ELi3EEES14_NSR_INS5_IJS15_SF_EEENS5_IJSF_SC_EEEEEEENS4_39AutoVectorizingCopyWithAssumedAlignmentILi128EEENS4_14SM90_TMA_STOREES1Y_S20_S20_EEEvvEEEEvNT_6ParamsE,"",@"SHT_CUDA_INFO"
	.sectionflags	@""
	.align	4


	//----- nvinfo : EIATTR_CUDA_API_VERSION
	.align		4
        /*0000*/ 	.byte	0x04, 0x37
        /*0002*/ 	.short	(.L_31 - .L_30)
.L_30:
        /*0004*/ 	.word	0x00000082


	//----- nvinfo : EIATTR_KPARAM_INFO
	.align		4
.L_31:
        /*0008*/ 	.byte	0x04, 0x17
        /*000a*/ 	.short	(.L_33 - .L_32)
.L_32:
        /*000c*/ 	.word	0x00000000
        /*0010*/ 	.short	0x0000
        /*0012*/ 	.short	0x0000
        /*0014*/ 	.byte	0x00, 0xf0, 0x01, 0x20


	//----- nvinfo : EIATTR_AT_ENTRY_FRAGMENTS
	.align		4
.L_33:
        /*0018*/ 	.byte	0x04, 0x4f
        /*001a*/ 	.short	(.L_35 - .L_34)


	//   ....[0]....
.L_34:
        /*001c*/ 	.word	0x00000006


	//----- nvinfo : EIATTR_RESERVED_SMEM_USED
	.align		4
.L_35:
        /*0020*/ 	.byte	0x01, 0x41
	.zero		2


	//----- nvinfo : EIATTR_SPARSE_MMA_MASK
	.align		4
        /*0024*/ 	.byte	0x03, 0x50
        /*0026*/ 	.short	0x0000


	//----- nvinfo : EIATTR_TCGEN05_1CTA_USED
	.align		4
        /*0028*/ 	.byte	0x01, 0x51
	.zero		2


	//----- nvinfo : EIATTR_MAXREG_COUNT
	.align		4
        /*002c*/ 	.byte	0x03, 0x1b
        /*002e*/ 	.short	0x00ff


	//----- nvinfo : EIATTR_NUM_BARRIERS
	.align		4
        /*0030*/ 	.byte	0x02, 0x4c
        /*0032*/ 	.byte	0x07
	.zero		1


	//----- nvinfo : EIATTR_EXTERNS
	.align		4
        /*0034*/ 	.byte	0x04, 0x0f
        /*0036*/ 	.short	(.L_37 - .L_36)


	//   ....[0]....
	.align		4
.L_36:
        /*0038*/ 	.word	index@(__assertfail)


	//----- nvinfo : EIATTR_MERCURY_ISA_VERSION
	.align		4
.L_37:
        /*003c*/ 	.byte	0x03, 0x5f
        /*003e*/ 	.short	0x0101


	//----- nvinfo : EIATTR_INT_WARP_WIDE_INSTR_OFFSETS
	.align		4
        /*0040*/ 	.byte	0x04, 0x31
        /*0042*/ 	.short	(.L_39 - .L_38)


	//   ....[0]....
.L_38:
        /*0044*/ 	.word	0x00003bf0


	//   ....[1]....
        /*0048*/ 	.word	0x00003c20


	//   ....[2]....
        /*004c*/ 	.word	0x00003c40


	//   ....[3]....
        /*0050*/ 	.word	0x00004820


	//   ....[4]....
        /*0054*/ 	.word	0x000048d0


	//----- nvinfo : EIATTR_COOP_GROUP_MASK_REGIDS
	.align		4
.L_39:
        /*0058*/ 	.byte	0x04, 0x29
        /*005a*/ 	.short	(.L_41 - .L_40)


	//   ....[0]....
.L_40:
        /*005c*/ 	.word	0xffffffff


	//   ....[1]....
        /*0060*/ 	.word	0xffffffff


	//   ....[2]....
        /*0064*/ 	.word	0xffffffff


	//   ....[3]....
        /*0068*/ 	.word	0xffffffff


	//   ....[4]....
        /*006c*/ 	.word	0xffffffff


	//   ....[5]....
        /*0070*/ 	.word	0xffffffff


	//   ....[6]....
        /*0074*/ 	.word	0xffffffff


	//   ....[7]....
        /*0078*/ 	.word	0xffffffff


	//   ....[8]....
        /*007c*/ 	.word	0xffffffff


	//   ....[9]....
        /*0080*/ 	.word	0xffffffff


	//   ....[10]....
        /*0084*/ 	.word	0xffffffff


	//   ....[11]....
        /*0088*/ 	.word	0xffffffff


	//   ....[12]....
        /*008c*/ 	.word	0xffffffff


	//   ....[13]....
        /*0090*/ 	.word	0xffffffff


	//----- nvinfo : EIATTR_COOP_GROUP_INSTR_OFFSETS
	.align		4
.L_41:
        /*0094*/ 	.byte	0x04, 0x28
        /*0096*/ 	.short	(.L_43 - .L_42)


	//   ....[0]....
.L_42:
        /*0098*/ 	.word	0x00000080


	//   ....[1]....
        /*009c*/ 	.word	0x000004e0


	//   ....[2]....
        /*00a0*/ 	.word	0x00000680


	//   ....[3]....
        /*00a4*/ 	.word	0x000007c0


	//   ....[4]....
        /*00a8*/ 	.word	0x000008c0


	//   ....[5]....
        /*00ac*/ 	.word	0x00000a30


	//   ....[6]....
        /*00b0*/ 	.word	0x00000bd0


	//   ....[7]....
        /*00b4*/ 	.word	0x00000d80


	//   ....[8]....
        /*00b8*/ 	.word	0x00001f40


	//   ....[9]....
        /*00bc*/ 	.word	0x00002de0


	//   ....[10]....
        /*00c0*/ 	.word	0x00002ff0


	//   ....[11]....
        /*00c4*/ 	.word	0x00003020


	//   ....[12]....
        /*00c8*/ 	.word	0x00003ad0


	//   ....[13]....
        /*00cc*/ 	.word	0x00003d00


	//----- nvinfo : EIATTR_VRC_CTA_INIT_COUNT
	.align		4
.L_43:
        /*00d0*/ 	.byte	0x02, 0x4a
        /*00d2*/ 	.byte	0x80
	.zero		1


	//----- nvinfo : EIATTR_SYSCALL_OFFSETS
	.align		4
        /*00d4*/ 	.byte	0x04, 0x46
        /*00d6*/ 	.short	(.L_45 - .L_44)


	//   ....[0]....
.L_44:
        /*00d8*/ 	.word	0x00005430


	//   ....[1]....
        /*00dc*/ 	.word	0x00005570


	//   ....[2]....
        /*00e0*/ 	.word	0x00005cf0


	//----- nvinfo : EIATTR_MBARRIER_INSTR_OFFSETS
	.align		4
.L_45:
        /*00e4*/ 	.byte	0x04, 0x39
        /*00e6*/ 	.short	(.L_47 - .L_46)


	//   ....[0]....
.L_46:
        /*00e8*/ 	.word	0x000005f0
        /*00ec*/ 	.word	0x000000ff
        /*00f0*/ 	.word	0x00000000
        /*00f4*/ 	.short	0x0100
        /*00f6*/ 	.byte	0x04
	.zero		1


	//   ....[1]....
        /*00f8*/ 	.word	0x00000600
        /*00fc*/ 	.word	0x000000ff
        /*0100*/ 	.word	0x00000020
        /*0104*/ 	.short	0x0100
        /*0106*/ 	.byte	0x04
	.zero		1


	//   ....[2]....
        /*0108*/ 	.word	0x00000610
        /*010c*/ 	.word	0x000000ff
        /*0110*/ 	.word	0x00000008
        /*0114*/ 	.short	0x0100
        /*0116*/ 	.byte	0x04
	.zero		1


	//   ....[3]....
        /*0118*/ 	.word	0x00000620
        /*011c*/ 	.word	0x000000ff
        /*0120*/ 	.word	0x00000028
        /*0124*/ 	.short	0x0100
        /*0126*/ 	.byte	0x04
	.zero		1


	//   ....[4]....
        /*0128*/ 	.word	0x00000630
        /*012c*/ 	.word	0x000000ff
        /*0130*/ 	.word	0x00000010
        /*0134*/ 	.short	0x0100
        /*0136*/ 	.byte	0x04
	.zero		1


	//   ....[5]....
        /*0138*/ 	.word	0x00000640
        /*013c*/ 	.word	0x000000ff
        /*0140*/ 	.word	0x00000030
        /*0144*/ 	.short	0x0100
        /*0146*/ 	.byte	0x04
	.zero		1


	//   ....[6]....
        /*0148*/ 	.word	0x00000650
        /*014c*/ 	.word	0x000000ff
        /*0150*/ 	.word	0x00000018
        /*0154*/ 	.short	0x0100
        /*0156*/ 	.byte	0x04
	.zero		1


	//   ....[7]....
        /*0158*/ 	.word	0x00000660
        /*015c*/ 	.word	0x000000ff
        /*0160*/ 	.word	0x00000038
        /*0164*/ 	.short	0x0100
        /*0166*/ 	.byte	0x04
	.zero		1


	//   ....[8]....
        /*0168*/ 	.word	0x00000790
        /*016c*/ 	.word	0x000000ff
        /*0170*/ 	.word	0x00000040
        /*0174*/ 	.short	0x0100
        /*0176*/ 	.byte	0x04
	.zero		1


	//   ....[9]....
        /*0178*/ 	.word	0x000007a0
        /*017c*/ 	.word	0x000000ff
        /*0180*/ 	.word	0x00000048
        /*0184*/ 	.short	0x0100
        /*0186*/ 	.byte	0x04
	.zero		1


	//   ....[10]....
        /*0188*/ 	.word	0x00000890
        /*018c*/ 	.word	0x000000ff
        /*0190*/ 	.word	0x00000050
        /*0194*/ 	.short	0x0100
        /*0196*/ 	.byte	0x06
	.zero		1


	//   ....[11]....
        /*0198*/ 	.word	0x000008a0
        /*019c*/ 	.word	0x000000ff
        /*01a0*/ 	.word	0x00000058
        /*01a4*/ 	.short	0x0100
        /*01a6*/ 	.byte	0x06
	.zero		1


	//   ....[12]....
        /*01a8*/ 	.word	0x000009e0
        /*01ac*/ 	.word	0x000000ff
        /*01b0*/ 	.word	0x00000060
        /*01b4*/ 	.short	0x0100
        /*01b6*/ 	.byte	0x06
	.zero		1


	//   ....[13]....
        /*01b8*/ 	.word	0x000009f0
        /*01bc*/ 	.word	0x000000ff
        /*01c0*/ 	.word	0x00000070
        /*01c4*/ 	.short	0x0100
        /*01c6*/ 	.byte	0x06
	.zero		1


	//   ....[14]....
        /*01c8*/ 	.word	0x00000a00
        /*01cc*/ 	.word	0x000000ff
        /*01d0*/ 	.word	0x00000068
        /*01d4*/ 	.short	0x0100
        /*01d6*/ 	.byte	0x06
	.zero		1


	//   ....[15]....
        /*01d8*/ 	.word	0x00000a10
        /*01dc*/ 	.word	0x000000ff
        /*01e0*/ 	.word	0x00000078
        /*01e4*/ 	.short	0x0100
        /*01e6*/ 	.byte	0x06
	.zero		1


	//   ....[16]....
        /*01e8*/ 	.word	0x00000b40
        /*01ec*/ 	.word	0x000000ff
        /*01f0*/ 	.word	0x00000080
        /*01f4*/ 	.short	0x0100
        /*01f6*/ 	.byte	0x04
	.zero		1


	//   ....[17]....
        /*01f8*/ 	.word	0x00000b50
        /*01fc*/ 	.word	0x000000ff
        /*0200*/ 	.word	0x000000a0
        /*0204*/ 	.short	0x0100
        /*0206*/ 	.byte	0x04
	.zero		1


	//   ....[18]....
        /*0208*/ 	.word	0x00000b60
        /*020c*/ 	.word	0x000000ff
        /*0210*/ 	.word	0x00000088
        /*0214*/ 	.short	0x0100
        /*0216*/ 	.byte	0x04
	.zero		1


	//   ....[19]....
        /*0218*/ 	.word	0x00000b70
        /*021c*/ 	.word	0x000000ff
        /*0220*/ 	.word	0x000000a8
        /*0224*/ 	.short	0x0100
        /*0226*/ 	.byte	0x04
	.zero		1


	//   ....[20]....
        /*0228*/ 	.word	0x00000b80
        /*022c*/ 	.word	0x000000ff
        /*0230*/ 	.word	0x00000090
        /*0234*/ 	.short	0x0100
        /*0236*/ 	.byte	0x04
	.zero		1


	//   ....[21]....
        /*0238*/ 	.word	0x00000b90
        /*023c*/ 	.word	0x000000ff
        /*0240*/ 	.word	0x000000b0
        /*0244*/ 	.short	0x0100
        /*0246*/ 	.byte	0x04
	.zero		1


	//   ....[22]....
        /*0248*/ 	.word	0x00000ba0
        /*024c*/ 	.word	0x000000ff
        /*0250*/ 	.word	0x00000098
        /*0254*/ 	.short	0x0100
        /*0256*/ 	.byte	0x04
	.zero		1


	//   ....[23]....
        /*0258*/ 	.word	0x00000bb0
        /*025c*/ 	.word	0x000000ff
        /*0260*/ 	.word	0x000000b8
        /*0264*/ 	.short	0x0100
        /*0266*/ 	.byte	0x04
	.zero		1


	//   ....[24]....
        /*0268*/ 	.word	0x00000ca0
        /*026c*/ 	.word	0x000000ff
        /*0270*/ 	.word	0x000000c0
        /*0274*/ 	.short	0x0100
        /*0276*/ 	.byte	0x04
	.zero		1


	//   ....[25]....
        /*0278*/ 	.word	0x00000cb0
        /*027c*/ 	.word	0x000000ff
        /*0280*/ 	.word	0x000000d0
        /*0284*/ 	.short	0x0100
        /*0286*/ 	.byte	0x04
	.zero		1


	//   ....[26]....
        /*0288*/ 	.word	0x00000cc0
        /*028c*/ 	.word	0x000000ff
        /*0290*/ 	.word	0x000000c8
        /*0294*/ 	.short	0x0100
        /*0296*/ 	.byte	0x04
	.zero		1


	//   ....[27]....
        /*0298*/ 	.word	0x00000cd0
        /*029c*/ 	.word	0x000000ff
        /*02a0*/ 	.word	0x000000d8
        /*02a4*/ 	.short	0x0100
        /*02a6*/ 	.byte	0x04
	.zero		1


	//   ....[28]....
        /*02a8*/ 	.word	0x000017c0
        /*02ac*/ 	.word	0x00000000
        /*02b0*/ 	.word	0x000000d0
        /*02b4*/ 	.short	0x010a
        /*02b6*/ 	.byte	0xff
	.zero		1


	//   ....[29]....
        /*02b8*/ 	.word	0x000017f0
        /*02bc*/ 	.word	0x00000000
        /*02c0*/ 	.word	0x000000c0
        /*02c4*/ 	.short	0x0101
        /*02c6*/ 	.byte	0xff
	.zero		1


	//   ....[30]....
        /*02c8*/ 	.word	0x000018c0
        /*02cc*/ 	.word	0x000000ff
        /*02d0*/ 	.word	0x00000020
        /*02d4*/ 	.short	0x010a
        /*02d6*/ 	.byte	0x04
	.zero		1


	//   ....[31]....
        /*02d8*/ 	.word	0x00001940
        /*02dc*/ 	.word	0x000000ff
        /*02e0*/ 	.word	0x00000020
        /*02e4*/ 	.short	0x010a
        /*02e6*/ 	.byte	0x21
	.zero		1


	//   ....[32]....
        /*02e8*/ 	.word	0x00001ad0
        /*02ec*/ 	.word	0x000000ff
        /*02f0*/ 	.word	0x00000020
        /*02f4*/ 	.short	0x010a
        /*02f6*/ 	.byte	0x08
	.zero		1


	//   ....[33]....
        /*02f8*/ 	.word	0x00001bf0
        /*02fc*/ 	.word	0x000000ff
        /*0300*/ 	.word	0x00000058
        /*0304*/ 	.short	0x0101
        /*0306*/ 	.byte	0x06
	.zero		1


	//   ....[34]....
        /*0308*/ 	.word	0x00001c10
        /*030c*/ 	.word	0x000000ff
        /*0310*/ 	.word	0x00000020
        /*0314*/ 	.short	0x010a
        /*0316*/ 	.byte	0x04
	.zero		1


	//   ....[35]....
        /*0318*/ 	.word	0x00001c90
        /*031c*/ 	.word	0x000000ff
        /*0320*/ 	.word	0x00000020
        /*0324*/ 	.short	0x010a
        /*0326*/ 	.byte	0x11
	.zero		1


	//   ....[36]....
        /*0328*/ 	.word	0x00001ea0
        /*032c*/ 	.word	0x000000ff
        /*0330*/ 	.word	0x00000020
        /*0334*/ 	.short	0x010a
        /*0336*/ 	.byte	0x07
	.zero		1


	//   ....[37]....
        /*0338*/ 	.word	0x00001f70
        /*033c*/ 	.word	0x00000003
        /*0340*/ 	.word	0x00000060
        /*0344*/ 	.short	0x010a
        /*0346*/ 	.byte	0xff
	.zero		1


	//   ....[38]....
        /*0348*/ 	.word	0x000020c0
        /*034c*/ 	.word	0x00000000
        /*0350*/ 	.word	0x00000000
        /*0354*/ 	.short	0x0101
        /*0356*/ 	.byte	0xff
	.zero		1


	//   ....[39]....
        /*0358*/ 	.word	0x00002660
        /*035c*/ 	.word	0x000000ff
        /*0360*/ 	.word	0x00000000
        /*0364*/ 	.short	0x010a
        /*0366*/ 	.byte	0x04
	.zero		1


	//   ....[40]....
        /*0368*/ 	.word	0x000026f0
        /*036c*/ 	.word	0x000000ff
        /*0370*/ 	.word	0x00000000
        /*0374*/ 	.short	0x010a
        /*0376*/ 	.byte	0x05
	.zero		1


	//   ....[41]....
        /*0378*/ 	.word	0x00002780
        /*037c*/ 	.word	0x000000ff
        /*0380*/ 	.word	0x00000000
        /*0384*/ 	.short	0x010a
        /*0386*/ 	.byte	0x05
	.zero		1


	//   ....[42]....
        /*0388*/ 	.word	0x00002820
        /*038c*/ 	.word	0x00000000
        /*0390*/ 	.word	0x00000000
        /*0394*/ 	.short	0x010a
        /*0396*/ 	.byte	0xff
	.zero		1


	//   ....[43]....
        /*0398*/ 	.word	0x00002940
        /*039c*/ 	.word	0x00000002
        /*03a0*/ 	.word	0x000000c0
        /*03a4*/ 	.short	0x010a
        /*03a6*/ 	.byte	0xff
	.zero		1


	//   ....[44]....
        /*03a8*/ 	.word	0x000029b0
        /*03ac*/ 	.word	0x00000002
        /*03b0*/ 	.word	0x00000000
        /*03b4*/ 	.short	0x0101
        /*03b6*/ 	.byte	0xff
	.zero		1


	//   ....[45]....
        /*03b8*/ 	.word	0x000029d0
        /*03bc*/ 	.word	0x000000ff
        /*03c0*/ 	.word	0x00000070
        /*03c4*/ 	.short	0x010a
        /*03c6*/ 	.byte	0x04
	.zero		1


	//   ....[46]....
        /*03c8*/ 	.word	0x00002af0
        /*03cc*/ 	.word	0x00000002
        /*03d0*/ 	.word	0x00000060
        /*03d4*/ 	.short	0x010a
        /*03d6*/ 	.byte	0xff
	.zero		1


	//   ....[47]....
        /*03d8*/ 	.word	0x00002bf0
        /*03dc*/ 	.word	0x00000002
        /*03e0*/ 	.word	0x00000000
        /*03e4*/ 	.short	0x0101
        /*03e6*/ 	.byte	0xff
	.zero		1


	//   ....[48]....
        /*03e8*/ 	.word	0x00002c80
        /*03ec*/ 	.word	0x000000ff
        /*03f0*/ 	.word	0x00000070
        /*03f4*/ 	.short	0x0106
        /*03f6*/ 	.byte	0x04
	.zero		1


	//   ....[49]....
        /*03f8*/ 	.word	0x00002ca0
        /*03fc*/ 	.word	0x000000ff
        /*0400*/ 	.word	0x00000070
        /*0404*/ 	.short	0x010a
        /*0406*/ 	.byte	0x04
	.zero		1


	//   ....[50]....
        /*0408*/ 	.word	0x00002d30
        /*040c*/ 	.word	0x000000ff
        /*0410*/ 	.word	0x00000070
        /*0414*/ 	.short	0x0106
        /*0416*/ 	.byte	0x07
	.zero		1


	//   ....[51]....
        /*0418*/ 	.word	0x00002d70
        /*041c*/ 	.word	0x00000000
        /*0420*/ 	.word	0x00000070
        /*0424*/ 	.short	0x010a
        /*0426*/ 	.byte	0xff
	.zero		1


	//   ....[52]....
        /*0428*/ 	.word	0x000032c0
        /*042c*/ 	.word	0x00000000
        /*0430*/ 	.word	0x00000060
        /*0434*/ 	.short	0x010a
        /*0436*/ 	.byte	0xff
	.zero		1


	//   ....[53]....
        /*0438*/ 	.word	0x000033c0
        /*043c*/ 	.word	0x00000003
        /*0440*/ 	.word	0x00000000
        /*0444*/ 	.short	0x0101
        /*0446*/ 	.byte	0xff
	.zero		1


	//   ....[54]....
        /*0448*/ 	.word	0x000033d0
        /*044c*/ 	.word	0x000000ff
        /*0450*/ 	.word	0x00000000
        /*0454*/ 	.short	0x010a
        /*0456*/ 	.byte	0x04
	.zero		1


	//   ....[55]....
        /*0458*/ 	.word	0x00003450
        /*045c*/ 	.word	0x000000ff
        /*0460*/ 	.word	0x000000a0
        /*0464*/ 	.short	0x010a
        /*0466*/ 	.byte	0x1f
	.zero		1


	//   ....[56]....
        /*0468*/ 	.word	0x00003530
        /*046c*/ 	.word	0x000000ff
        /*0470*/ 	.word	0x00000000
        /*0474*/ 	.short	0x010a
        /*0476*/ 	.byte	0x05
	.zero		1


	//   ....[57]....
        /*0478*/ 	.word	0x00003670
        /*047c*/ 	.word	0x000000ff
        /*0480*/ 	.word	0x00000000
        /*0484*/ 	.short	0x010a
        /*0486*/ 	.byte	0x04
	.zero		1


	//   ....[58]....
        /*0488*/ 	.word	0x00003900
        /*048c*/ 	.word	0x000000ff
        /*0490*/ 	.word	0x00000000
        /*0494*/ 	.short	0x010a
        /*0496*/ 	.byte	0x04
	.zero		1


	//   ....[59]....
        /*0498*/ 	.word	0x00003990
        /*049c*/ 	.word	0x000000ff
        /*04a0*/ 	.word	0x00000000
        /*04a4*/ 	.short	0x010a
        /*04a6*/ 	.byte	0x05
	.zero		1


	//   ....[60]....
        /*04a8*/ 	.word	0x00003a20
        /*04ac*/ 	.word	0x000000ff
        /*04b0*/ 	.word	0x00000000
        /*04b4*/ 	.short	0x010a
        /*04b6*/ 	.byte	0x05
	.zero		1


	//   ....[61]....
        /*04b8*/ 	.word	0x00003ab0
        /*04bc*/ 	.word	0x000000ff
        /*04c0*/ 	.word	0x00000000
        /*04c4*/ 	.short	0x010a
        /*04c6*/ 	.byte	0x04
	.zero		1


	//   ....[62]....
        /*04c8*/ 	.word	0x00003fa0
        /*04cc*/ 	.word	0x00000003
        /*04d0*/ 	.word	0x00000060
        /*04d4*/ 	.short	0x010a
        /*04d6*/ 	.byte	0xff
	.zero		1


	//   ....[63]....
        /*04d8*/ 	.word	0x00004110
        /*04dc*/ 	.word	0x00000000
        /*04e0*/ 	.word	0x00000000
        /*04e4*/ 	.short	0x0101
        /*04e6*/ 	.byte	0xff
	.zero		1


	//   ....[64]....
        /*04e8*/ 	.word	0x000045d0
        /*04ec*/ 	.word	0x000000ff
        /*04f0*/ 	.word	0x00000058
        /*04f4*/ 	.short	0x010a
        /*04f6*/ 	.byte	0x11
	.zero		1


	//   ....[65]....
        /*04f8*/ 	.word	0x00004760
        /*04fc*/ 	.word	0x000000ff
        /*0500*/ 	.word	0x00000048
        /*0504*/ 	.short	0x010a
        /*0506*/ 	.byte	0x11
	.zero		1


	//   ....[66]....
        /*0508*/ 	.word	0x00004970
        /*050c*/ 	.word	0x000000ff
        /*0510*/ 	.word	0x00000040
        /*0514*/ 	.short	0x010b
        /*0516*/ 	.byte	0x11
	.zero		1


	//   ....[67]....
        /*0518*/ 	.word	0x00004980
        /*051c*/ 	.word	0x000000ff
        /*0520*/ 	.word	0x00000000
        /*0524*/ 	.short	0x0101
        /*0526*/ 	.byte	0x30
	.zero		1


	//   ....[68]....
        /*0528*/ 	.word	0x000049c0
        /*052c*/ 	.word	0x00000000
        /*0530*/ 	.word	0x00000048
        /*0534*/ 	.short	0x010a
        /*0536*/ 	.byte	0xff
	.zero		1


	//   ....[69]....
        /*0538*/ 	.word	0x00004cf0
        /*053c*/ 	.word	0x00000003
        /*0540*/ 	.word	0x00000060
        /*0544*/ 	.short	0x010a
        /*0546*/ 	.byte	0xff
	.zero		1


	//   ....[70]....
        /*0548*/ 	.word	0x00004e70
        /*054c*/ 	.word	0x00000000
        /*0550*/ 	.word	0x00000000
        /*0554*/ 	.short	0x0101
        /*0556*/ 	.byte	0xff
	.zero		1


	//   ....[71]....
        /*0558*/ 	.word	0x000058d0
        /*055c*/ 	.word	0x000000ff
        /*0560*/ 	.word	0x00000040
        /*0564*/ 	.short	0x010a
        /*0566*/ 	.byte	0x2c
	.zero		1


	//   ....[72]....
        /*0568*/ 	.word	0x000058e0
        /*056c*/ 	.word	0x00000010
        /*0570*/ 	.word	0x00000080
        /*0574*/ 	.short	0x010a
        /*0576*/ 	.byte	0xff
	.zero		1


	//   ....[73]....
        /*0578*/ 	.word	0x00005a90
        /*057c*/ 	.word	0x000000ff
        /*0580*/ 	.word	0x00000040
        /*0584*/ 	.short	0x010a
        /*0586*/ 	.byte	0x2c
	.zero		1


	//   ....[74]....
        /*0588*/ 	.word	0x00005b70
        /*058c*/ 	.word	0x000000ff
        /*0590*/ 	.word	0x00000000
        /*0594*/ 	.short	0x0101
        /*0596*/ 	.byte	0x04
	.zero		1


	//   ....[75]....
        /*0598*/ 	.word	0x00005bd0
        /*059c*/ 	.word	0x00000010
        /*05a0*/ 	.word	0x00000080
        /*05a4*/ 	.short	0x010a
        /*05a6*/ 	.byte	0xff
	.zero		1


	//   ....[76]....
        /*05a8*/ 	.word	0x00005e90
        /*05ac*/ 	.word	0x000000ff
        /*05b0*/ 	.word	0x00000000
        /*05b4*/ 	.short	0x0101
        /*05b6*/ 	.byte	0x04
	.zero		1


	//   ....[77]....
        /*05b8*/ 	.word	0x00006890
        /*05bc*/ 	.word	0x00000000
        /*05c0*/ 	.word	0x000000d0
        /*05c4*/ 	.short	0x010a
        /*05c6*/ 	.byte	0xff
	.zero		1


	//   ....[78]....
        /*05c8*/ 	.word	0x000068f0
        /*05cc*/ 	.word	0x00000000
        /*05d0*/ 	.word	0x00000020
        /*05d4*/ 	.short	0x010a
        /*05d6*/ 	.byte	0xff
	.zero		1


	//   ....[79]....
        /*05d8*/ 	.word	0x00006950
        /*05dc*/ 	.word	0x00000000
        /*05e0*/ 	.word	0x00000020
        /*05e4*/ 	.short	0x010a
        /*05e6*/ 	.byte	0xff
	.zero		1


	//   ....[80]....
        /*05e8*/ 	.word	0x000069a0
        /*05ec*/ 	.word	0x00000003
        /*05f0*/ 	.word	0x00000060
        /*05f4*/ 	.short	0x010a
        /*05f6*/ 	.byte	0xff
	.zero		1


	//   ....[81]....
        /*05f8*/ 	.word	0x00006a00
        /*05fc*/ 	.word	0x00000000
        /*0600*/ 	.word	0x00000000
        /*0604*/ 	.short	0x010a
        /*0606*/ 	.byte	0xff
	.zero		1


	//   ....[82]....
        /*0608*/ 	.word	0x00006a60
        /*060c*/ 	.word	0x00000000
        /*0610*/ 	.word	0x00000000
        /*0614*/ 	.short	0x010a
        /*0616*/ 	.byte	0xff
	.zero		1


	//   ....[83]....
        /*0618*/ 	.word	0x00006ac0
        /*061c*/ 	.word	0x00000000
        /*0620*/ 	.word	0x00000000
        /*0624*/ 	.short	0x010a
        /*0626*/ 	.byte	0xff
	.zero		1


	//   ....[84]....
        /*0628*/ 	.word	0x00006b10
        /*062c*/ 	.word	0x00000002
        /*0630*/ 	.word	0x000000c0
        /*0634*/ 	.short	0x010a
        /*0636*/ 	.byte	0xff
	.zero		1


	//   ....[85]....
        /*0638*/ 	.word	0x00006b70
        /*063c*/ 	.word	0x00000002
        /*0640*/ 	.word	0x00000070
        /*0644*/ 	.short	0x010a
        /*0646*/ 	.byte	0xff
	.zero		1


	//   ....[86]....
        /*0648*/ 	.word	0x00006bc0
        /*064c*/ 	.word	0x00000002
        /*0650*/ 	.word	0x00000060
        /*0654*/ 	.short	0x010a
        /*0656*/ 	.byte	0xff
	.zero		1


	//   ....[87]....
        /*0658*/ 	.word	0x00006c20
        /*065c*/ 	.word	0x00000000
        /*0660*/ 	.word	0x00000070
        /*0664*/ 	.short	0x010a
        /*0666*/ 	.byte	0xff
	.zero		1


	//   ....[88]....
        /*0668*/ 	.word	0x00006c70
        /*066c*/ 	.word	0x00000000
        /*0670*/ 	.word	0x00000060
        /*0674*/ 	.short	0x010a
        /*0676*/ 	.byte	0xff
	.zero		1


	//   ....[89]....
        /*0678*/ 	.word	0x00006cd0
        /*067c*/ 	.word	0x00000002
        /*0680*/ 	.word	0x000000a0
        /*0684*/ 	.short	0x010a
        /*0686*/ 	.byte	0xff
	.zero		1


	//   ....[90]....
        /*0688*/ 	.word	0x00006d30
        /*068c*/ 	.word	0x00000000
        /*0690*/ 	.word	0x00000000
        /*0694*/ 	.short	0x010a
        /*0696*/ 	.byte	0xff
	.zero		1


	//   ....[91]....
        /*0698*/ 	.word	0x00006d90
        /*069c*/ 	.word	0x00000000
        /*06a0*/ 	.word	0x00000000
        /*06a4*/ 	.short	0x010a
        /*06a6*/ 	.byte	0xff
	.zero		1


	//   ....[92]....
        /*06a8*/ 	.word	0x00006df0
        /*06ac*/ 	.word	0x00000000
        /*06b0*/ 	.word	0x00000000
        /*06b4*/ 	.short	0x010a
        /*06b6*/ 	.byte	0xff
	.zero		1


	//   ....[93]....
        /*06b8*/ 	.word	0x00006e50
        /*06bc*/ 	.word	0x00000000
        /*06c0*/ 	.word	0x00000000
        /*06c4*/ 	.short	0x010a
        /*06c6*/ 	.byte	0xff
	.zero		1


	//   ....[94]....
        /*06c8*/ 	.word	0x00006eb0
        /*06cc*/ 	.word	0x00000000
        /*06d0*/ 	.word	0x00000000
        /*06d4*/ 	.short	0x010a
        /*06d6*/ 	.byte	0xff
	.zero		1


	//   ....[95]....
        /*06d8*/ 	.word	0x00006f00
        /*06dc*/ 	.word	0x00000003
        /*06e0*/ 	.word	0x00000060
        /*06e4*/ 	.short	0x010a
        /*06e6*/ 	.byte	0xff
	.zero		1


	//   ....[96]....
        /*06e8*/ 	.word	0x00006f60
        /*06ec*/ 	.word	0x00000000
        /*06f0*/ 	.word	0x00000058
        /*06f4*/ 	.short	0x010a
        /*06f6*/ 	.byte	0xff
	.zero		1


	//   ....[97]....
        /*06f8*/ 	.word	0x00006fc0
        /*06fc*/ 	.word	0x00000000
        /*0700*/ 	.word	0x00000048
        /*0704*/ 	.short	0x010a
        /*0706*/ 	.byte	0xff
	.zero		1


	//   ....[98]....
        /*0708*/ 	.word	0x00007010
        /*070c*/ 	.word	0x00000003
        /*0710*/ 	.word	0x00000060
        /*0714*/ 	.short	0x010a
        /*0716*/ 	.byte	0xff
	.zero		1


	//   ....[99]....
        /*0718*/ 	.word	0x00007070
        /*071c*/ 	.word	0x00000000
        /*0720*/ 	.word	0x00000040
        /*0724*/ 	.short	0x010a
        /*0726*/ 	.byte	0xff
	.zero		1


	//   ....[100]....
        /*0728*/ 	.word	0x000070c0
        /*072c*/ 	.word	0x00000010
        /*0730*/ 	.word	0x00000080
        /*0734*/ 	.short	0x010a
        /*0736*/ 	.byte	0xff
	.zero		1


	//----- nvinfo : EIATTR_NUM_MBARRIERS
	.align		4
.L_47:
        /*0738*/ 	.byte	0x03, 0x38
        /*073a*/ 	.short	0x001c


	//----- nvinfo : EIATTR_EXIT_INSTR_OFFSETS
	.align		4
        /*073c*/ 	.byte	0x04, 0x1c
        /*073e*/ 	.short	(.L_49 - .L_48)


	//   ....[0]....
.L_48:
        /*0740*/ 	.word	0x00002850


	//   ....[1]....
        /*0744*/ 	.word	0x00002d40


	//   ....[2]....
        /*0748*/ 	.word	0x00002da0


	//   ....[3]....
        /*074c*/ 	.word	0x00003d10


	//   ....[4]....
        /*0750*/ 	.word	0x000049f0


	//   ....[5]....
        /*0754*/ 	.word	0x00004a30


	//   ....[6]....
        /*0758*/ 	.word	0x00006880


	//----- nvinfo : EIATTR_MAX_THREADS
	.align		4
.L_49:
        /*075c*/ 	.byte	0x04, 0x05
        /*075e*/ 	.short	(.L_51 - .L_50)
.L_50:
        /*0760*/ 	.word	0x00000100
        /*0764*/ 	.word	0x00000001
        /*0768*/ 	.word	0x00000001


	//----- nvinfo : EIATTR_CRS_STACK_SIZE
	.align		4
.L_51:
        /*076c*/ 	.byte	0x04, 0x1e
        /*076e*/ 	.short	(.L_53 - .L_52)
.L_52:
        /*0770*/ 	.word	0x00000000


	//----- nvinfo : EIATTR_CBANK_PARAM_SIZE
	.align		4
.L_53:
        /*0774*/ 	.byte	0x03, 0x19
        /*0776*/ 	.short	0x0800


	//----- nvinfo : EIATTR_PARAM_CBANK
	.align		4
        /*0778*/ 	.byte	0x04, 0x0a
        /*077a*/ 	.short	(.L_55 - .L_54)
	.align		4
.L_54:
        /*077c*/ 	.word	index@(.nv.constant0._ZN7cutlass13device_kernelINS_4gemm6kernel13GemmUniversalIN4cute5tupleIJiiiiEEENS1_10collective13CollectiveMmaINS1_35MainloopSm100TmaUmmaWarpSpecializedILi4ELi2ELi4ENS5_IJNS4_1CILi2EEENSA_ILi1EEESC_EEEEENS5_IJNSA_ILi64EEESF_NSA_ILi128EEEEEEaNS5_IJlSC_lEEEaSI_NS4_8TiledMMAINS4_8MMA_AtomIJNS4_15SM100_MMA_S8_SSIaaiLi64ELi64ELNS4_4UMMA5MajorE0ELSN_0ELNSM_8SaturateE0EEEEEENS4_6LayoutINS5_IJSC_SC_SC_EEENS5_IJNSA_ILi0EEEST_ST_EEEEENS5_IJNS4_10UnderscoreESW_SW_EEEEENS4_13SM90_TMA_LOADENS4_14ComposedLayoutINS4_7SwizzleILi3ELi4ELi3EEENS4_18smem_ptr_flag_bitsILi8EEENSR_INS5_IJNSA_ILi8EEESG_EEENS5_IJSG_SC_EEEEEEEvNS4_8identityENS4_23SM90_TMA_LOAD_MULTICASTES19_vS1A_EENS_8epilogue10collective18CollectiveEpilogueINS1D_23Sm100TmaWarpSpecializedILi1ELi1ELi32ELb0ELb0EEEJSH_NS5_IJNSR_ISF_SC_EES1I_EEEaSI_aSI_NS1D_6fusion15FusionCallbacksIS1H_NS1K_17LinearCombinationIaiaiLNS_15FloatRoundStyleE2EEESH_S1J_JEEENS4_5SM1004TMEM4LOAD26SM100_TMEM_LOAD_16dp32b32xESZ_NS10_INS11_ILi2ELi4ELi3EEES14_NSR_INS5_IJS15_SF_EEENS5_IJSF_SC_EEEEEEENS4_39AutoVectorizingCopyWithAssumedAlignmentILi128EEENS4_14SM90_TMA_STOREES1Y_S20_S20_EEEvvEEEEvNT_6ParamsE)
        /*0780*/ 	.short	0x0380
        /*0782*/ 	.short	0x0800


	//----- nvinfo : EIATTR_SW_WAR
	.align		4
.L_55:
        /*0784*/ 	.byte	0x04, 0x36
        /*0786*/ 	.short	(.L_57 - .L_56)
.L_56:
        /*0788*/ 	.word	0x00000008
.L_57:


//--------------------- .nv.callgraph             --------------------------
	.section	.nv.callgraph,"",@"SHT_CUDA_CALLGRAPH"
	.align	4
	.sectionentsize	8
	.align		4
        /*0000*/ 	.word	0x00000000
	.align		4
        /*0004*/ 	.word	0xffffffff
	.align		4
        /*0008*/ 	.word	index@(_ZN7cutlass13device_kernelINS_4gemm6kernel13GemmUniversalIN4cute5tupleIJiiiiEEENS1_10collective13CollectiveMmaINS1_35MainloopSm100TmaUmmaWarpSpecializedILi4ELi2ELi4ENS5_IJNS4_1CILi2EEENSA_ILi1EEESC_EEEEENS5_IJNSA_ILi64EEESF_NSA_ILi128EEEEEEaNS5_IJlSC_lEEEaSI_NS4_8TiledMMAINS4_8MMA_AtomIJNS4_15SM100_MMA_S8_SSIaaiLi64ELi64ELNS4_4UMMA5MajorE0ELSN_0ELNSM_8SaturateE0EEEEEENS4_6LayoutINS5_IJSC_SC_SC_EEENS5_IJNSA_ILi0EEEST_ST_EEEEENS5_IJNS4_10UnderscoreESW_SW_EEEEENS4_13SM90_TMA_LOADENS4_14ComposedLayoutINS4_7SwizzleILi3ELi4ELi3EEENS4_18smem_ptr_flag_bitsILi8EEENSR_INS5_IJNSA_ILi8EEESG_EEENS5_IJSG_SC_EEEEEEEvNS4_8identityENS4_23SM90_TMA_LOAD_MULTICASTES19_vS1A_EENS_8epilogue10collective18CollectiveEpilogueINS1D_23Sm100TmaWarpSpecializedILi1ELi1ELi32ELb0ELb0EEEJSH_NS5_IJNSR_ISF_SC_EES1I_EEEaSI_aSI_NS1D_6fusion15FusionCallbacksIS1H_NS1K_17LinearCombinationIaiaiLNS_15FloatRoundStyleE2EEESH_S1J_JEEENS4_5SM1004TMEM4LOAD26SM100_TMEM_LOAD_16dp32b32xESZ_NS10_INS11_ILi2ELi4ELi3EEES14_NSR_INS5_IJS15_SF_EEENS5_IJSF_SC_EEEEEEENS4_39AutoVectorizingCopyWithAssumedAlignmentILi128EEENS4_14SM90_TMA_STOREES1Y_S20_S20_EEEvvEEEEvNT_6ParamsE)
	.align		4
        /*000c*/ 	.word	index@(__assertfail)
	.align		4
        /*0010*/ 	.word	0x00000000
	.align		4
        /*0014*/ 	.word	0xfffffffe
	.align		4
        /*0018*/ 	.word	0x00000000
	.align		4
        /*001c*/ 	.word	0xfffffffd
	.align		4
        /*0020*/ 	.word	0x00000000
	.align		4
        /*0024*/ 	.word	0xfffffffc


//--------------------- .nv.constant4             --------------------------
	.section	.nv.constant4,"a",@progbits
	.align	8
	.align		8
.nv.constant4:
        /*0000*/ 	.dword	__assertfail
	.align		8
        /*0008*/ 	.dword	__unnamed_1
	.align		8
        /*0010*/ 	.dword	__unnamed_2
	.align		8
        /*0018*/ 	.dword	_ZN40_INTERNAL_6e0d1ee5_4_k_cu_f4c28aab_101194cuda3std3__45__cpo5beginE
	.align		8
        /*0020*/ 	.dword	_ZN40_INTERNAL_6e0d1ee5_4_k_cu_f4c28aab_101194cuda3std3__45__cpo3endE
	.align		8
        /*0028*/ 	.dword	_ZN40_INTERNAL_6e0d1ee5_4_k_cu_f4c28aab_101194cuda3std3__45__cpo6cbeginE
	.align		8
        /*0030*/ 	.dword	_ZN40_INTERNAL_6e0d1ee5_4_k_cu_f4c28aab_101194cuda3std3__45__cpo4cendE
	.align		8
        /*0038*/ 	.dword	_ZN40_INTERNAL_6e0d1ee5_4_k_cu_f4c28aab_101194cuda3std3__442_GLOBAL__N__6e0d1ee5_4_k_cu_f4c28aab_101196ignoreE
	.align		8
        /*0040*/ 	.dword	_ZN40_INTERNAL_6e0d1ee5_4_k_cu_f4c28aab_101194cuda3std3__419piecewise_constructE
	.align		8
        /*0048*/ 	.dword	_ZN40_INTERNAL_6e0d1ee5_4_k_cu_f4c28aab_101194cuda3std3__48in_placeE
	.align		8
        /*0050*/ 	.dword	_ZN40_INTERNAL_6e0d1ee5_4_k_cu_f4c28aab_101194cuda3std6ranges3__45__cpo4swapE
	.align		8
        /*0058*/ 	.dword	_ZN40_INTERNAL_6e0d1ee5_4_k_cu_f4c28aab_101194cuda3std6ranges3__45__cpo9iter_moveE
	.align		8
        /*0060*/ 	.dword	_ZN40_INTERNAL_6e0d1ee5_4_k_cu_f4c28aab_101194cute7productE
	.align		8
        /*0068*/ 	.dword	_ZN40_INTERNAL_6e0d1ee5_4_k_cu_f4c28aab_101194cute1_E
	.align		8
        /*0070*/ 	.dword	$str$25
	.align		8
        /*0078*/ 	.dword	$str$26
	.align		8
        /*0080*/ 	.dword	$str$27
	.align		8
        /*0088*/ 	.dword	$str$28


//--------------------- .text._ZN7cutlass13device_kernelINS_4gemm6kernel13GemmUniversalIN4cute5tupleIJiiiiEEENS1_10collective13CollectiveMmaINS1_35MainloopSm100TmaUmmaWarpSpecializedILi4ELi2ELi4ENS5_IJNS4_1CILi2EEENSA_ILi1EEESC_EEEEENS5_IJNSA_ILi64EEESF_NSA_ILi128EEEEEEaNS5_IJlSC_lEEEaSI_NS4_8TiledMMAINS4_8MMA_AtomIJNS4_15SM100_MMA_S8_SSIaaiLi64ELi64ELNS4_4UMMA5MajorE0ELSN_0ELNSM_8SaturateE0EEEEEENS4_6LayoutINS5_IJSC_SC_SC_EEENS5_IJNSA_ILi0EEEST_ST_EEEEENS5_IJNS4_10UnderscoreESW_SW_EEEEENS4_13SM90_TMA_LOADENS4_14ComposedLayoutINS4_7SwizzleILi3ELi4ELi3EEENS4_18smem_ptr_flag_bitsILi8EEENSR_INS5_IJNSA_ILi8EEESG_EEENS5_IJSG_SC_EEEEEEEvNS4_8identityENS4_23SM90_TMA_LOAD_MULTICASTES19_vS1A_EENS_8epilogue10collective18CollectiveEpilogueINS1D_23Sm100TmaWarpSpecializedILi1ELi1ELi32ELb0ELb0EEEJSH_NS5_IJNSR_ISF_SC_EES1I_EEEaSI_aSI_NS1D_6fusion15FusionCallbacksIS1H_NS1K_17LinearCombinationIaiaiLNS_15FloatRoundStyleE2EEESH_S1J_JEEENS4_5SM1004TMEM4LOAD26SM100_TMEM_LOAD_16dp32b32xESZ_NS10_INS11_ILi2ELi4ELi3EEES14_NSR_INS5_IJS15_SF_EEENS5_IJSF_SC_EEEEEEENS4_39AutoVectorizingCopyWithAssumedAlignmentILi128EEENS4_14SM90_TMA_STOREES1Y_S20_S20_EEEvvEEEEvNT_6ParamsE --------------------------
	.section	.text._ZN7cutlass13device_kernelINS_4gemm6kernel13GemmUniversalIN4cute5tupleIJiiiiEEENS1_10collective13CollectiveMmaINS1_35MainloopSm100TmaUmmaWarpSpecializedILi4ELi2ELi4ENS5_IJNS4_1CILi2EEENSA_ILi1EEESC_EEEEENS5_IJNSA_ILi64EEESF_NSA_ILi128EEEEEEaNS5_IJlSC_lEEEaSI_NS4_8TiledMMAINS4_8MMA_AtomIJNS4_15SM100_MMA_S8_SSIaaiLi64ELi64ELNS4_4UMMA5MajorE0ELSN_0ELNSM_8SaturateE0EEEEEENS4_6LayoutINS5_IJSC_SC_SC_EEENS5_IJNSA_ILi0EEEST_ST_EEEEENS5_IJNS4_10UnderscoreESW_SW_EEEEENS4_13SM90_TMA_LOADENS4_14ComposedLayoutINS4_7SwizzleILi3ELi4ELi3EEENS4_18smem_ptr_flag_bitsILi8EEENSR_INS5_IJNSA_ILi8EEESG_EEENS5_IJSG_SC_EEEEEEEvNS4_8identityENS4_23SM90_TMA_LOAD_MULTICASTES19_vS1A_EENS_8epilogue10collective18CollectiveEpilogueINS1D_23Sm100TmaWarpSpecializedILi1ELi1ELi32ELb0ELb0EEEJSH_NS5_IJNSR_ISF_SC_EES1I_EEEaSI_aSI_NS1D_6fusion15FusionCallbacksIS1H_NS1K_17LinearCombinationIaiaiLNS_15FloatRoundStyleE2EEESH_S1J_JEEENS4_5SM1004TMEM4LOAD26SM100_TMEM_LOAD_16dp32b32xESZ_NS10_INS11_ILi2ELi4ELi3EEES14_NSR_INS5_IJS15_SF_EEENS5_IJSF_SC_EEEEEEENS4_39AutoVectorizingCopyWithAssumedAlignmentILi128EEENS4_14SM90_TMA_STOREES1Y_S20_S20_EEEvvEEEEvNT_6ParamsE,"ax",@progbits
	.align	128
.text._ZN7cutlass13device_kernelINS_4gemm6kernel13GemmUniversalIN4cute5tupleIJiiiiEEENS1_10collective13CollectiveMmaINS1_35MainloopSm100TmaUmmaWarpSpecializedILi4ELi2ELi4ENS5_IJNS4_1CILi2EEENSA_ILi1EEESC_EEEEENS5_IJNSA_ILi64EEESF_NSA_ILi128EEEEEEaNS5_IJlSC_lEEEaSI_NS4_8TiledMMAINS4_8MMA_AtomIJNS4_15SM100_MMA_S8_SSIaaiLi64ELi64ELNS4_4UMMA5MajorE0ELSN_0ELNSM_8SaturateE0EEEEEENS4_6LayoutINS5_IJSC_SC_SC_EEENS5_IJNSA_ILi0EEEST_ST_EEEEENS5_IJNS4_10UnderscoreESW_SW_EEEEENS4_13SM90_TMA_LOADENS4_14ComposedLayoutINS4_7SwizzleILi3ELi4ELi3EEENS4_18smem_ptr_flag_bitsILi8EEENSR_INS5_IJNSA_ILi8EEESG_EEENS5_IJSG_SC_EEEEEEEvNS4_8identityENS4_23SM90_TMA_LOAD_MULTICASTES19_vS1A_EENS_8epilogue10collective18CollectiveEpilogueINS1D_23Sm100TmaWarpSpecializedILi1ELi1ELi32ELb0ELb0EEEJSH_NS5_IJNSR_ISF_SC_EES1I_EEEaSI_aSI_NS1D_6fusion15FusionCallbacksIS1H_NS1K_17LinearCombinationIaiaiLNS_15FloatRoundStyleE2EEESH_S1J_JEEENS4_5SM1004TMEM4LOAD26SM100_TMEM_LOAD_16dp32b32xESZ_NS10_INS11_ILi2ELi4ELi3EEES14_NSR_INS5_IJS15_SF_EEENS5_IJSF_SC_EEEEEEENS4_39AutoVectorizingCopyWithAssumedAlignmentILi128EEENS4_14SM90_TMA_STOREES1Y_S20_S20_EEEvvEEEEvNT_6ParamsE:
        .type           _ZN7cutlass13device_kernelINS_4gemm6kernel13GemmUniversalIN4cute5tupleIJiiiiEEENS1_10collective13CollectiveMmaINS1_35MainloopSm100TmaUmmaWarpSpecializedILi4ELi2ELi4ENS5_IJNS4_1CILi2EEENSA_ILi1EEESC_EEEEENS5_IJNSA_ILi64EEESF_NSA_ILi128EEEEEEaNS5_IJlSC_lEEEaSI_NS4_8TiledMMAINS4_8MMA_AtomIJNS4_15SM100_MMA_S8_SSIaaiLi64ELi64ELNS4_4UMMA5MajorE0ELSN_0ELNSM_8SaturateE0EEEEEENS4_6LayoutINS5_IJSC_SC_SC_EEENS5_IJNSA_ILi0EEEST_ST_EEEEENS5_IJNS4_10UnderscoreESW_SW_EEEEENS4_13SM90_TMA_LOADENS4_14ComposedLayoutINS4_7SwizzleILi3ELi4ELi3EEENS4_18smem_ptr_flag_bitsILi8EEENSR_INS5_IJNSA_ILi8EEESG_EEENS5_IJSG_SC_EEEEEEEvNS4_8identityENS4_23SM90_TMA_LOAD_MULTICASTES19_vS1A_EENS_8epilogue10collective18CollectiveEpilogueINS1D_23Sm100TmaWarpSpecializedILi1ELi1ELi32ELb0ELb0EEEJSH_NS5_IJNSR_ISF_SC_EES1I_EEEaSI_aSI_NS1D_6fusion15FusionCallbacksIS1H_NS1K_17LinearCombinationIaiaiLNS_15FloatRoundStyleE2EEESH_S1J_JEEENS4_5SM1004TMEM4LOAD26SM100_TMEM_LOAD_16dp32b32xESZ_NS10_INS11_ILi2ELi4ELi3EEES14_NSR_INS5_IJS15_SF_EEENS5_IJSF_SC_EEEEEEENS4_39AutoVectorizingCopyWithAssumedAlignmentILi128EEENS4_14SM90_TMA_STOREES1Y_S20_S20_EEEvvEEEEvNT_6ParamsE,@function
        .size           _ZN7cutlass13device_kernelINS_4gemm6kernel13GemmUniversalIN4cute5tupleIJiiiiEEENS1_10collective13CollectiveMmaINS1_35MainloopSm100TmaUmmaWarpSpecializedILi4ELi2ELi4ENS5_IJNS4_1CILi2EEENSA_ILi1EEESC_EEEEENS5_IJNSA_ILi64EEESF_NSA_ILi128EEEEEEaNS5_IJlSC_lEEEaSI_NS4_8TiledMMAINS4_8MMA_AtomIJNS4_15SM100_MMA_S8_SSIaaiLi64ELi64ELNS4_4UMMA5MajorE0ELSN_0ELNSM_8SaturateE0EEEEEENS4_6LayoutINS5_IJSC_SC_SC_EEENS5_IJNSA_ILi0EEEST_ST_EEEEENS5_IJNS4_10UnderscoreESW_SW_EEEEENS4_13SM90_TMA_LOADENS4_14ComposedLayoutINS4_7SwizzleILi3ELi4ELi3EEENS4_18smem_ptr_flag_bitsILi8EEENSR_INS5_IJNSA_ILi8EEESG_EEENS5_IJSG_SC_EEEEEEEvNS4_8identityENS4_23SM90_TMA_LOAD_MULTICASTES19_vS1A_EENS_8epilogue10collective18CollectiveEpilogueINS1D_23Sm100TmaWarpSpecializedILi1ELi1ELi32ELb0ELb0EEEJSH_NS5_IJNSR_ISF_SC_EES1I_EEEaSI_aSI_NS1D_6fusion15FusionCallbacksIS1H_NS1K_17LinearCombinationIaiaiLNS_15FloatRoundStyleE2EEESH_S1J_JEEENS4_5SM1004TMEM4LOAD26SM100_TMEM_LOAD_16dp32b32xESZ_NS10_INS11_ILi2ELi4ELi3EEES14_NSR_INS5_IJS15_SF_EEENS5_IJSF_SC_EEEEEEENS4_39AutoVectorizingCopyWithAssumedAlignmentILi128EEENS4_14SM90_TMA_STOREES1Y_S20_S20_EEEvvEEEEvNT_6ParamsE,(.L_x_135 - _ZN7cutlass13device_kernelINS_4gemm6kernel13GemmUniversalIN4cute5tupleIJiiiiEEENS1_10collective13CollectiveMmaINS1_35MainloopSm100TmaUmmaWarpSpecializedILi4ELi2ELi4ENS5_IJNS4_1CILi2EEENSA_ILi1EEESC_EEEEENS5_IJNSA_ILi64EEESF_NSA_ILi128EEEEEEaNS5_IJlSC_lEEEaSI_NS4_8TiledMMAINS4_8MMA_AtomIJNS4_15SM100_MMA_S8_SSIaaiLi64ELi64ELNS4_4UMMA5MajorE0ELSN_0ELNSM_8SaturateE0EEEEEENS4_6LayoutINS5_IJSC_SC_SC_EEENS5_IJNSA_ILi0EEEST_ST_EEEEENS5_IJNS4_10UnderscoreESW_SW_EEEEENS4_13SM90_TMA_LOADENS4_14ComposedLayoutINS4_7SwizzleILi3ELi4ELi3EEENS4_18smem_ptr_flag_bitsILi8EEENSR_INS5_IJNSA_ILi8EEESG_EEENS5_IJSG_SC_EEEEEEEvNS4_8identityENS4_23SM90_TMA_LOAD_MULTICASTES19_vS1A_EENS_8epilogue10collective18CollectiveEpilogueINS1D_23Sm100TmaWarpSpecializedILi1ELi1ELi32ELb0ELb0EEEJSH_NS5_IJNSR_ISF_SC_EES1I_EEEaSI_aSI_NS1D_6fusion15FusionCallbacksIS1H_NS1K_17LinearCombinationIaiaiLNS_15FloatRoundStyleE2EEESH_S1J_JEEENS4_5SM1004TMEM4LOAD26SM100_TMEM_LOAD_16dp32b32xESZ_NS10_INS11_ILi2ELi4ELi3EEES14_NSR_INS5_IJS15_SF_EEENS5_IJSF_SC_EEEEEEENS4_39AutoVectorizingCopyWithAssumedAlignmentILi128EEENS4_14SM90_TMA_STOREES1Y_S20_S20_EEEvvEEEEvNT_6ParamsE)
        .other          _ZN7cutlass13device_kernelINS_4gemm6kernel13GemmUniversalIN4cute5tupleIJiiiiEEENS1_10collective13CollectiveMmaINS1_35MainloopSm100TmaUmmaWarpSpecializedILi4ELi2ELi4ENS5_IJNS4_1CILi2EEENSA_ILi1EEESC_EEEEENS5_IJNSA_ILi64EEESF_NSA_ILi128EEEEEEaNS5_IJlSC_lEEEaSI_NS4_8TiledMMAINS4_8MMA_AtomIJNS4_15SM100_MMA_S8_SSIaaiLi64ELi64ELNS4_4UMMA5MajorE0ELSN_0ELNSM_8SaturateE0EEEEEENS4_6LayoutINS5_IJSC_SC_SC_EEENS5_IJNSA_ILi0EEEST_ST_EEEEENS5_IJNS4_10UnderscoreESW_SW_EEEEENS4_13SM90_TMA_LOADENS4_14ComposedLayoutINS4_7SwizzleILi3ELi4ELi3EEENS4_18smem_ptr_flag_bitsILi8EEENSR_INS5_IJNSA_ILi8EEESG_EEENS5_IJSG_SC_EEEEEEEvNS4_8identityENS4_23SM90_TMA_LOAD_MULTICASTES19_vS1A_EENS_8epilogue10collective18CollectiveEpilogueINS1D_23Sm100TmaWarpSpecializedILi1ELi1ELi32ELb0ELb0EEEJSH_NS5_IJNSR_ISF_SC_EES1I_EEEaSI_aSI_NS1D_6fusion15FusionCallbacksIS1H_NS1K_17LinearCombinationIaiaiLNS_15FloatRoundStyleE2EEESH_S1J_JEEENS4_5SM1004TMEM4LOAD26SM100_TMEM_LOAD_16dp32b32xESZ_NS10_INS11_ILi2ELi4ELi3EEES14_NSR_INS5_IJS15_SF_EEENS5_IJSF_SC_EEEEEEENS4_39AutoVectorizingCopyWithAssumedAlignmentILi128EEENS4_14SM90_TMA_STOREES1Y_S20_S20_EEEvvEEEEvNT_6ParamsE,@"STO_CUDA_ENTRY STV_DEFAULT"
_ZN7cutlass13device_kernelINS_4gemm6kernel13GemmUniversalIN4cute5tupleIJiiiiEEENS1_10collective13CollectiveMmaINS1_35MainloopSm100TmaUmmaWarpSpecializedILi4ELi2ELi4ENS5_IJNS4_1CILi2EEENSA_ILi1EEESC_EEEEENS5_IJNSA_ILi64EEESF_NSA_ILi128EEEEEEaNS5_IJlSC_lEEEaSI_NS4_8TiledMMAINS4_8MMA_AtomIJNS4_15SM100_MMA_S8_SSIaaiLi64ELi64ELNS4_4UMMA5MajorE0ELSN_0ELNSM_8SaturateE0EEEEEENS4_6LayoutINS5_IJSC_SC_SC_EEENS5_IJNSA_ILi0EEEST_ST_EEEEENS5_IJNS4_10UnderscoreESW_SW_EEEEENS4_13SM90_TMA_LOADENS4_14ComposedLayoutINS4_7SwizzleILi3ELi4ELi3EEENS4_18smem_ptr_flag_bitsILi8EEENSR_INS5_IJNSA_ILi8EEESG_EEENS5_IJSG_SC_EEEEEEEvNS4_8identityENS4_23SM90_TMA_LOAD_MULTICASTES19_vS1A_EENS_8epilogue10collective18CollectiveEpilogueINS1D_23Sm100TmaWarpSpecializedILi1ELi1ELi32ELb0ELb0EEEJSH_NS5_IJNSR_ISF_SC_EES1I_EEEaSI_aSI_NS1D_6fusion15FusionCallbacksIS1H_NS1K_17LinearCombinationIaiaiLNS_15FloatRoundStyleE2EEESH_S1J_JEEENS4_5SM1004TMEM4LOAD26SM100_TMEM_LOAD_16dp32b32xESZ_NS10_INS11_ILi2ELi4ELi3EEES14_NSR_INS5_IJS15_SF_EEENS5_IJSF_SC_EEEEEEENS4_39AutoVectorizingCopyWithAssumedAlignmentILi128EEENS4_14SM90_TMA_STOREES1Y_S20_S20_EEEvvEEEEvNT_6ParamsE:
[----:B------:R-:W1:Y:S01]  /*0000*/  LDC R1, c[0x0][0x37c] ;  /* 0x0000df00ff017b82 */ /* 0x000e620000000800 */
[----:B------:R-:W2:Y:S01]  /*0010*/  S2R R69, SR_TID.X ;  /* 0x0000000000457919 */ /* 0x000ea20000002100 */
[----:B------:R-:W3:Y:S01]  /*0020*/  LDCU.64 UR8, c[0x0][0x890] ;  /* 0x00011200ff0877ac */ /* 0x000ee20008000a00 */
[----:B------:R-:W-:Y:S02]  /*0030*/  PRMT R80, RZ, 0x7610, R80 ;  /* 0x00007610ff507816 */ /* 0x000fe40000000050 */
[----:B------:R-:W-:Y:S01]  /*0040*/  ELECT P3, URZ, PT ;  /* 0x0000000000ff782f */ /* 0x000fe20003860000 */
[----:B---3--:R-:W-:-:S04]  /*0050*/  UISETP.NE.U32.AND UP0, UPT, UR8, URZ, UPT ;  /* 0x000000ff0800728c */ /* 0x008fc8000bf05070 */
[----:B------:R-:W-:Y:S01]  /*0060*/  UISETP.NE.AND.EX UP0, UPT, UR9, URZ, UPT, UP0 ;  /* 0x000000ff0900728c */ /* 0x000fe2000bf05300 */
[----:B--2---:R-:W-:-:S05]  /*0070*/  SHF.R.U32.HI R81, RZ, 0x5, R69 ;  /* 0x00000005ff517819 */ /* 0x004fca0000011645 */
[----:B------:R-:W2:Y:S02]  /*0080*/  SHFL.IDX PT, R0, R81, RZ, 0x1f ;  /* 0x00001fff51007589 */ /* 0x000ea400000e0000 */
[----:B--2---:R-:W-:Y:S01]  /*0090*/  R2UR UR18, R0 ;  /* 0x00000000001272ca */ /* 0x004fe200000e0000 */
[----:B-1----:R-:W-:-:S14]  /*00a0*/  BRA.U UP0, `(.L_x_0) ;  /* 0x0000000100307547 */ /* 0x002fdc000b800000 */
[----:B------:R-:W1:Y:S02]  /*00b0*/  LDCU.64 UR4, c[0x0][0x888] ;  /* 0x00011100ff0477ac */ /* 0x000e640008000a00 */
[----:B-1----:R-:W-:-:S04]  /*00c0*/  UISETP.NE.U32.AND UP0, UPT, UR4, URZ, UPT ;  /* 0x000000ff0400728c */ /* 0x002fc8000bf05070 */
[----:B------:R-:W-:-:S09]  /*00d0*/  UISETP.NE.AND.EX UP0, UPT, UR5, URZ, UPT, UP0 ;  /* 0x000000ff0500728c */ /* 0x000fd2000bf05300 */
[----:B------:R-:W-:Y:S05]  /*00e0*/  BRA.U !UP0, `(.L_x_1) ;  /* 0x0000000108147547 */ /* 0x000fea000b800000 */
[----:B------:R-:W1:Y:S01]  /*00f0*/  LDC.64 R2, c[0x0][0x888] ;  /* 0x00022200ff027b82 */ /* 0x000e620000000a00 */
[----:B------:R-:W1:Y:S02]  /*0100*/  LDCU.64 UR4, c[0x0][0x358] ;  /* 0x00006b00ff0477ac */ /* 0x000e640008000a00 */
[----:B-1----:R1:W5:Y:S01]  /*0110*/  LDG.E R39, desc[UR4][R2.64] ;  /* 0x0000000402277981 */ /* 0x002362000c1e1900 */
[----:B------:R-:W-:Y:S01]  /*0120*/  HFMA2 R80, -RZ, RZ, 0, 5.9604644775390625e-08 ;  /* 0x00000001ff507431 */ /* 0x000fe200000001ff */
[----:B------:R-:W-:Y:S05]  /*0130*/  BRA `(.L_x_0) ;  /* 0x00000000000c7947 */ /* 0x000fea0003800000 */
.L_x_1:
[----:B------:R-:W1:Y:S01]  /*0140*/  LDCU UR4, c[0x0][0x880] ;  /* 0x00011000ff0477ac */ /* 0x000e620008000800 */
[----:B------:R-:W-:Y:S01]  /*0150*/  HFMA2 R80, -RZ, RZ, 0, 5.9604644775390625e-08 ;  /* 0x00000001ff507431 */ /* 0x000fe200000001ff */
[----:B-1----:R-:W-:-:S07]  /*0160*/  MOV R39, UR4 ;  /* 0x0000000400277c02 */ /* 0x002fce0008000f00 */
.L_x_0:
[----:B------:R-:W2:Y:S02]  /*0170*/  LDCU.64 UR4, c[0x0][0x8b0] ;  /* 0x00011600ff0477ac */ /* 0x000ea40008000a00 */
[----:B--2---:R-:W-:-:S04]  /*0180*/  UISETP.NE.U32.AND UP0, UPT, UR4, URZ, UPT ;  /* 0x000000ff0400728c */ /* 0x004fc8000bf05070 */
[----:B------:R-:W-:-:S09]  /*0190*/  UISETP.NE.AND.EX UP0, UPT, UR5, URZ, UPT, UP0 ;  /* 0x000000ff0500728c */ /* 0x000fd2000bf05300 */
[----:B------:R-:W-:Y:S05]  /*01a0*/  BRA.U UP0, `(.L_x_2) ;  /* 0x0000000100287547 */ /* 0x000fea000b800000 */
[----:B------:R-:W2:Y:S02]  /*01b0*/  LDCU.64 UR4, c[0x0][0x8a8] ;  /* 0x00011500ff0477ac */ /* 0x000ea40008000a00 */
[----:B--2---:R-:W-:-:S04]  /*01c0*/  UISETP.NE.U32.AND UP0, UPT, UR4, URZ, UPT ;  /* 0x000000ff0400728c */ /* 0x004fc8000bf05070 */
[----:B------:R-:W-:-:S09]  /*01d0*/  UISETP.NE.AND.EX UP0, UPT, UR5, URZ, UPT, UP0 ;  /* 0x000000ff0500728c */ /* 0x000fd2000bf05300 */
[----:B------:R-:W-:Y:S05]  /*01e0*/  BRA.U !UP0, `(.L_x_3) ;  /* 0x0000000108107547 */ /* 0x000fea000b800000 */
[----:B-1----:R-:W1:Y:S01]  /*01f0*/  LDC.64 R2, c[0x0][0x8a8] ;  /* 0x00022a00ff027b82 */ /* 0x002e620000000a00 */
[----:B------:R-:W1:Y:S02]  /*0200*/  LDCU.64 UR4, c[0x0][0x358] ;  /* 0x00006b00ff0477ac */ /* 0x000e640008000a00 */
[----:B-1----:R2:W5:Y:S01]  /*0210*/  LDG.E R38, desc[UR4][R2.64] ;  /* 0x0000000402267981 */ /* 0x002562000c1e1900 */
[----:B------:R-:W-:Y:S05]  /*0220*/  BRA `(.L_x_2) ;  /* 0x0000000000087947 */ /* 0x000fea0003800000 */
.L_x_3:
[----:B------:R-:W2:Y:S02]  /*0230*/  LDCU UR4, c[0x0][0x8a0] ;  /* 0x00011400ff0477ac */ /* 0x000ea40008000800 */
[----:B--2---:R-:W-:Y:S02]  /*0240*/  MOV R38, UR4 ;  /* 0x0000000400267c02 */ /* 0x004fe40008000f00 */
.L_x_2:
[----:B------:R-:W-:Y:S01]  /*0250*/  IMAD.U32 R0, RZ, RZ, UR18 ;  /* 0x00000012ff007e24 */ /* 0x000fe2000f8e00ff */
[----:B------:R-:W-:Y:S04]  /*0260*/  BSSY.RECONVERGENT B0, `(.L_x_4) ;  /* 0x000000c000007945 */ /* 0x000fe80003800200 */
[C---:B------:R-:W-:Y:S02]  /*0270*/  ISETP.NE.OR P1, PT, R0.reuse, 0x1, !P3 ;  /* 0x000000010000780c */ /* 0x040fe40005f25670 */
[----:B------:R-:W-:-:S11]  /*0280*/  ISETP.NE.OR P0, PT, R0, 0x3, !P3 ;  /* 0x000000030000780c */ /* 0x000fd60005f05670 */
[----:B------:R-:W-:Y:S05]  /*0290*/  @P1 BRA `(.L_x_5) ;  /* 0x0000000000201947 */ /* 0x000fea0003800000 */
[----:B------:R-:W3:Y:S02]  /*02a0*/  LDCU.64 UR4, c[0x0][0x348] ;  /* 0x00006900ff0477ac */ /* 0x000ee40008000a00 */
[----:B---3--:R-:W-:Y:S02]  /*02b0*/  UIADD3 UR6, UP1, UPT, UR4, 0x80, URZ ;  /* 0x0000008004067890 */ /* 0x008fe4000ff3e0ff */
[----:B------:R-:W-:Y:S02]  /*02c0*/  UIADD3 UR4, UP0, UPT, UR4, 0x180, URZ ;  /* 0x0000018004047890 */ /* 0x000fe4000ff1e0ff */
[----:B------:R-:W-:Y:S02]  /*02d0*/  UIADD3.X UR7, UPT, UPT, URZ, UR5, URZ, UP1, !UPT ;  /* 0x00000005ff077290 */ /* 0x000fe40008ffe4ff */
[----:B------:R-:W-:-:S07]  /*02e0*/  UIADD3.X UR5, UPT, UPT, URZ, UR5, URZ, UP0, !UPT ;  /* 0x00000005ff057290 */ /* 0x000fce00087fe4ff */
[----:B------:R3:W-:Y:S02]  /*02f0*/  UTMACCTL.PF [UR6] ;  /* 0x00000000060079b9 */ /* 0x0007e40008040000 */
[----:B------:R3:W-:Y:S02]  /*0300*/  UTMACCTL.PF [UR4] ;  /* 0x00000000040079b9 */ /* 0x0007e40008040000 */
[----:B---3--:R-:W-:Y:S01]  /*0310*/  NOP ;  /* 0x0000000000007918 */ /* 0x008fe20000000000 */
.L_x_5:
[----:B------:R-:W-:Y:S05]  /*0320*/  BSYNC.RECONVERGENT B0 ;  /* 0x0000000000007941 */ /* 0x000fea0003800200 */
.L_x_4:
[----:B------:R-:W-:Y:S04]  /*0330*/  BSSY.RECONVERGENT B0, `(.L_x_6) ;  /* 0x000000a000007945 */ /* 0x000fe80003800200 */
        /* <DEDUP_REMOVED lines=9> */
.L_x_7:
[----:B------:R-:W-:Y:S05]  /*03d0*/  BSYNC.RECONVERGENT B0 ;  /* 0x0000000000007941 */ /* 0x000fea0003800200 */
.L_x_6:
[----:B------:R-:W3:Y:S01]  /*03e0*/  LDCU.64 UR4, c[0x0][0x888] ;  /* 0x00011100ff0477ac */ /* 0x000ee20008000a00 */
[----:B------:R-:W-:Y:S02]  /*03f0*/  UISETP.EQ.U32.AND UP2, UPT, UR8, URZ, UPT ;  /* 0x000000ff0800728c */ /* 0x000fe4000bf42070 */
[----:B------:R-:W-:Y:S02]  /*0400*/  UPLOP3.LUT UP3, UPT, UPT, UPT, UPT, 0x80, 0x8 ;  /* 0x000000000008789c */ /* 0x000fe40003f6f070 */
[----:B---3--:R-:W-:-:S04]  /*0410*/  UISETP.NE.U32.AND UP0, UPT, UR4, URZ, UPT ;  /* 0x000000ff0400728c */ /* 0x008fc8000bf05070 */
[----:B------:R-:W-:-:S04]  /*0420*/  UISETP.NE.AND.EX UP1, UPT, UR5, URZ, UPT, UP0 ;  /* 0x000000ff0500728c */ /* 0x000fc8000bf25300 */
[----:B------:R-:W-:-:S04]  /*0430*/  UISETP.EQ.OR.EX UP4, UPT, UR9, URZ, !UP1, UP2 ;  /* 0x000000ff0900728c */ /* 0x000fc8000cf82720 */
[----:B------:R-:W-:-:S05]  /*0440*/  UP2UR UR61, UPR, URZ, 0x10 ;  /* 0x00000010ff3d7883 */ /* 0x000fca0008000000 */
[----:B------:R-:W-:Y:S07]  /*0450*/  BRA.U !UP4, `(.L_x_8) ;  /* 0x000000010c207547 */ /* 0x000fee000b800000 */
[----:B-----5:R-:W-:Y:S01]  /*0460*/  R2UR UR5, R39 ;  /* 0x00000000270572ca */ /* 0x020fe200000e0000 */
[----:B------:R-:W-:Y:S02]  /*0470*/  UISETP.NE.U32.AND UP2, UPT, UR8, URZ, UPT ;  /* 0x000000ff0800728c */ /* 0x000fe4000bf45070 */
[----:B------:R-:W-:Y:S02]  /*0480*/  USEL UR4, URZ, 0xffffffff, UP1 ;  /* 0xffffffffff047887 */ /* 0x000fe40008800000 */
[----:B------:R-:W-:-:S08]  /*0490*/  UISETP.NE.AND.EX UP2, UPT, UR9, URZ, UPT, UP2 ;  /* 0x000000ff0900728c */ /* 0x000fd0000bf45320 */
[----:B------:R-:W-:-:S04]  /*04a0*/  UISETP.NE.AND UP0, UPT, UR5, URZ, UPT ;  /* 0x000000ff0500728c */ /* 0x000fc8000bf05270 */
[----:B------:R-:W-:-:S04]  /*04b0*/  @!UP2 USEL UR4, URZ, 0xffffffff, UP0 ;  /* 0xffffffffff04a887 */ /* 0x000fc80008000000 */
[----:B------:R-:W-:-:S04]  /*04c0*/  ULOP3.LUT UR4, UR4, 0x1, URZ, 0xc0, !UPT ;  /* 0x0000000104047892 */ /* 0x000fc8000f8ec0ff */
[----:B------:R-:W-:Y:S02]  /*04d0*/  UISETP.NE.U32.AND UP3, UPT, UR4, 0x1, UPT ;  /* 0x000000010400788c */ /* 0x000fe4000bf65070 */
.L_x_8:
[----:B-12---:R-:W1:Y:S01]  /*04e0*/  SHFL.IDX PT, R2, R81, RZ, 0x1f ;  /* 0x00001fff51027589 */ /* 0x006e6200000e0000 */
[----:B------:R-:W-:Y:S01]  /*04f0*/  UISETP.NE.AND UP5, UPT, UR18, 0x2, UPT ;  /* 0x000000021200788c */ /* 0x000fe2000bfa5270 */
[----:B-1----:R-:W-:-:S13]  /*0500*/  ISETP.NE.AND P0, PT, R2, RZ, PT ;  /* 0x000000ff0200720c */ /* 0x002fda0003f05270 */
[----:B------:R-:W-:Y:S05]  /*0510*/  @P0 BRA `(.L_x_9) ;  /* 0x0000000000580947 */ /* 0x000fea0003800000 */
[----:B------:R-:W1:Y:S01]  /*0520*/  S2UR UR4, SR_CgaCtaId ;  /* 0x00000000000479c3 */ /* 0x000e620000008800 */
[----:B------:R-:W-:Y:S01]  /*0530*/  UMOV UR5, 0x400 ;  /* 0x0000040000057882 */ /* 0x000fe20000000000 */
[----:B------:R-:W-:Y:S01]  /*0540*/  UMOV UR8, 0x1 ;  /* 0x0000000100087882 */ /* 0x000fe20000000000 */
[----:B------:R-:W-:Y:S01]  /*0550*/  UMOV UR6, 0x2 ;  /* 0x0000000200067882 */ /* 0x000fe20000000000 */
[----:B------:R-:W-:-:S04]  /*0560*/  UIADD3 UR8, UPT, UPT, -UR8, 0x100000, URZ ;  /* 0x0010000008087890 */ /* 0x000fc8000fffe1ff */
[----:B------:R-:W-:Y:S02]  /*0570*/  USHF.L.U32 UR9, UR8, 0xb, URZ ;  /* 0x0000000b08097899 */ /* 0x000fe400080006ff */
[----:B------:R-:W-:Y:S02]  /*0580*/  USHF.L.U32 UR8, UR8, 0x1, URZ ;  /* 0x0000000108087899 */ /* 0x000fe400080006ff */
[----:B------:R-:W-:-:S04]  /*0590*/  UIADD3 UR6, UPT, UPT, -UR6, 0x100000, URZ ;  /* 0x0010000006067890 */ /* 0x000fc8000fffe1ff */
[----:B------:R-:W-:Y:S02]  /*05a0*/  USHF.L.U32 UR7, UR6, 0xb, URZ ;  /* 0x0000000b06077899 */ /* 0x000fe400080006ff */
[----:B------:R-:W-:Y:S01]  /*05b0*/  USHF.L.U32 UR6, UR6, 0x1, URZ ;  /* 0x0000000106067899 */ /* 0x000fe200080006ff */
[----:B------:R-:W-:Y:S01]  /*05c0*/  ELECT P0, URZ, PT ;  /* 0x0000000000ff782f */ /* 0x000fe20003800000 */
[----:B-1----:R-:W-:Y:S01]  /*05d0*/  ULEA UR4, UR4, UR5, 0x18 ;  /* 0x0000000504047291 */ /* 0x002fe2000f8ec0ff */
[----:B------:R-:W1:Y:S11]  /*05e0*/  FENCE.VIEW.ASYNC.S ;  /* 0x00000000000073c6 */ /* 0x000e760000000000 */
[----:B-1----:R1:W2:Y:S01]  /*05f0*/  SYNCS.EXCH.64 URZ, [UR4], UR8 ;  /* 0x0000000804ff75b2 */ /* 0x0022a20008000100 */
[----:B------:R1:W3:Y:S01]  /*0600*/  SYNCS.EXCH.64 URZ, [UR4+0x20], UR6 ;  /* 0x0000200604ff75b2 */ /* 0x0002e20008000100 */
[----:B------:R1:W4:Y:S01]  /*0610*/  SYNCS.EXCH.64 URZ, [UR4+0x8], UR8 ;  /* 0x0000080804ff75b2 */ /* 0x0003220008000100 */
[----:B------:R1:W1:Y:S01]  /*0620*/  SYNCS.EXCH.64 URZ, [UR4+0x28], UR6 ;  /* 0x0000280604ff75b2 */ /* 0x0002620008000100 */
[----:B------:R1:W1:Y:S01]  /*0630*/  SYNCS.EXCH.64 URZ, [UR4+0x10], UR8 ;  /* 0x0000100804ff75b2 */ /* 0x0002620008000100 */
[----:B------:R1:W1:Y:S01]  /*0640*/  SYNCS.EXCH.64 URZ, [UR4+0x30], UR6 ;  /* 0x0000300604ff75b2 */ /* 0x0002620008000100 */
[----:B------:R1:W1:Y:S01]  /*0650*/  SYNCS.EXCH.64 URZ, [UR4+0x18], UR8 ;  /* 0x0000180804ff75b2 */ /* 0x0002620008000100 */
[----:B------:R1:W1:Y:S01]  /*0660*/  SYNCS.EXCH.64 URZ, [UR4+0x38], UR6 ;  /* 0x0000380604ff75b2 */ /* 0x0002620008000100 */
[----:B------:R-:W-:Y:S01]  /*0670*/  NOP ;  /* 0x0000000000007918 */ /* 0x000fe20000000000 */
.L_x_9:
[----:B------:R-:W2:Y:S01]  /*0680*/  SHFL.IDX PT, R2, R81, RZ, 0x1f ;  /* 0x00001fff51027589 */ /* 0x000ea200000e0000 */
[----:B------:R-:W-:Y:S01]  /*0690*/  NOP ;  /* 0x0000000000007918 */ /* 0x000fe20000000000 */
[----:B--2---:R-:W-:-:S13]  /*06a0*/  ISETP.NE.AND P0, PT, R2, 0x1, PT ;  /* 0x000000010200780c */ /* 0x004fda0003f05270 */
[----:B------:R-:W-:Y:S05]  /*06b0*/  @P0 BRA `(.L_x_10) ;  /* 0x0000000000400947 */ /* 0x000fea0003800000 */
[----:B-1----:R-:W1:Y:S01]  /*06c0*/  S2UR UR4, SR_CgaCtaId ;  /* 0x00000000000479c3 */ /* 0x002e620000008800 */
        /* <DEDUP_REMOVED lines=12> */
[----:B-1----:R2:W1:Y:S01]  /*0790*/  SYNCS.EXCH.64 URZ, [UR4+0x40], UR8 ;  /* 0x0000400804ff75b2 */ /* 0x0024620008000100 */
[----:B------:R2:W1:Y:S02]  /*07a0*/  SYNCS.EXCH.64 URZ, [UR4+0x48], UR6 ;  /* 0x0000480604ff75b2 */ /* 0x0004640008000100 */
[----:B--2---:R-:W-:Y:S01]  /*07b0*/  NOP ;  /* 0x0000000000007918 */ /* 0x004fe20000000000 */
.L_x_10:
[----:B------:R-:W2:Y:S01]  /*07c0*/  SHFL.IDX PT, R2, R81, RZ, 0x1f ;  /* 0x00001fff51027589 */ /* 0x000ea200000e0000 */
[----:B------:R-:W-:Y:S01]  /*07d0*/  NOP ;  /* 0x0000000000007918 */ /* 0x000fe20000000000 */
[----:B--2---:R-:W-:-:S13]  /*07e0*/  ISETP.NE.AND P0, PT, R2, 0x3, PT ;  /* 0x000000030200780c */ /* 0x004fda0003f05270 */
[----:B------:R-:W-:Y:S05]  /*07f0*/  @P0 BRA `(.L_x_11) ;  /* 0x0000000000300947 */ /* 0x000fea0003800000 */
[----:B-1----:R-:W1:Y:S01]  /*0800*/  S2UR UR4, SR_CgaCtaId ;  /* 0x00000000000479c3 */ /* 0x002e620000008800 */
[----:B------:R-:W-:Y:S01]  /*0810*/  UMOV UR6, 0x400 ;  /* 0x0000040000067882 */ /* 0x000fe20000000000 */
[----:B------:R-:W-:Y:S01]  /*0820*/  UMOV UR5, 0x20 ;  /* 0x0000002000057882 */ /* 0x000fe20000000000 */
[----:B------:R-:W-:Y:S01]  /*0830*/  ELECT P0, URZ, PT ;  /* 0x0000000000ff782f */ /* 0x000fe20003800000 */
[----:B-1----:R-:W-:Y:S02]  /*0840*/  ULEA UR6, UR4, UR6, 0x18 ;  /* 0x0000000604067291 */ /* 0x002fe4000f8ec0ff */
[----:B------:R-:W-:-:S04]  /*0850*/  UIADD3 UR4, UPT, UPT, -UR5, 0x100000, URZ ;  /* 0x0010000005047890 */ /* 0x000fc8000fffe1ff */
[----:B------:R-:W-:Y:S02]  /*0860*/  USHF.L.U32 UR5, UR4, 0xb, URZ ;  /* 0x0000000b04057899 */ /* 0x000fe400080006ff */
[----:B------:R-:W-:Y:S01]  /*0870*/  USHF.L.U32 UR4, UR4, 0x1, URZ ;  /* 0x0000000104047899 */ /* 0x000fe200080006ff */
[----:B------:R-:W1:Y:S11]  /*0880*/  FENCE.VIEW.ASYNC.S ;  /* 0x00000000000073c6 */ /* 0x000e760000000000 */
[----:B-1----:R2:W1:Y:S01]  /*0890*/  SYNCS.EXCH.64 URZ, [UR6+0x50], UR4 ;  /* 0x0000500406ff75b2 */ /* 0x0024620008000100 */
[----:B------:R2:W1:Y:S02]  /*08a0*/  SYNCS.EXCH.64 URZ, [UR6+0x58], UR4 ;  /* 0x0000580406ff75b2 */ /* 0x0004640008000100 */
[----:B--2---:R-:W-:Y:S01]  /*08b0*/  NOP ;  /* 0x0000000000007918 */ /* 0x004fe20000000000 */
.L_x_11:
[----:B------:R-:W2:Y:S01]  /*08c0*/  SHFL.IDX PT, R2, R81, RZ, 0x1f ;  /* 0x00001fff51027589 */ /* 0x000ea200000e0000 */
[----:B------:R-:W-:Y:S01]  /*08d0*/  NOP ;  /* 0x0000000000007918 */ /* 0x000fe20000000000 */
[----:B--2---:R-:W-:-:S13]  /*08e0*/  ISETP.NE.AND P0, PT, R2, 0x4, PT ;  /* 0x000000040200780c */ /* 0x004fda0003f05270 */
[----:B------:R-:W-:Y:S05]  /*08f0*/  @P0 BRA `(.L_x_12) ;  /* 0x00000000004c0947 */ /* 0x000fea0003800000 */
[----:B-1----:R-:W1:Y:S01]  /*0900*/  S2UR UR6, SR_CgaCtaId ;  /* 0x00000000000679c3 */ /* 0x002e620000008800 */
[----:B------:R-:W-:Y:S01]  /*0910*/  UMOV UR4, 0x1e0 ;  /* 0x000001e000047882 */ /* 0x000fe20000000000 */
[----:B------:R-:W-:Y:S01]  /*0920*/  UMOV UR5, 0x400 ;  /* 0x0000040000057882 */ /* 0x000fe20000000000 */
[----:B------:R-:W-:Y:S01]  /*0930*/  USEL UR4, UR4, 0x1a0, UP3 ;  /* 0x000001a004047887 */ /* 0x000fe20009800000 */
[----:B------:R-:W-:Y:S01]  /*0940*/  UMOV UR8, 0x1 ;  /* 0x0000000100087882 */ /* 0x000fe20000000000 */
[----:B------:R-:W-:Y:S01]  /*0950*/  ELECT P0, URZ, PT ;  /* 0x0000000000ff782f */ /* 0x000fe20003800000 */
[----:B------:R-:W-:-:S04]  /*0960*/  UIADD3 UR8, UPT, UPT, -UR8, 0x100000, URZ ;  /* 0x0010000008087890 */ /* 0x000fc8000fffe1ff */
[----:B------:R-:W-:Y:S02]  /*0970*/  USHF.L.U32 UR9, UR8, 0xb, URZ ;  /* 0x0000000b08097899 */ /* 0x000fe400080006ff */
[----:B------:R-:W-:Y:S02]  /*0980*/  USHF.L.U32 UR8, UR8, 0x1, URZ ;  /* 0x0000000108087899 */ /* 0x000fe400080006ff */
[----:B-1----:R-:W-:Y:S02]  /*0990*/  ULEA UR6, UR6, UR5, 0x18 ;  /* 0x0000000506067291 */ /* 0x002fe4000f8ec0ff */
[----:B------:R-:W-:-:S04]  /*09a0*/  UIADD3 UR4, UPT, UPT, -UR4, 0x100000, URZ ;  /* 0x0010000004047890 */ /* 0x000fc8000fffe1ff */
[----:B------:R-:W-:Y:S02]  /*09b0*/  USHF.L.U32 UR5, UR4, 0xb, URZ ;  /* 0x0000000b04057899 */ /* 0x000fe400080006ff */
[----:B------:R-:W-:Y:S01]  /*09c0*/  USHF.L.U32 UR4, UR4, 0x1, URZ ;  /* 0x0000000104047899 */ /* 0x000fe200080006ff */
[----:B------:R-:W1:Y:S03]  /*09d0*/  FENCE.VIEW.ASYNC.S ;  /* 0x00000000000073c6 */ /* 0x000e660000000000 */
[----:B-1----:R2:W1:Y:S08]  /*09e0*/  SYNCS.EXCH.64 URZ, [UR6+0x60], UR8 ;  /* 0x0000600806ff75b2 */ /* 0x0024700008000100 */
[----:B------:R2:W1:Y:S01]  /*09f0*/  SYNCS.EXCH.64 URZ, [UR6+0x70], UR4 ;  /* 0x0000700406ff75b2 */ /* 0x0004620008000100 */
[----:B------:R2:W1:Y:S01]  /*0a00*/  SYNCS.EXCH.64 URZ, [UR6+0x68], UR8 ;  /* 0x0000680806ff75b2 */ /* 0x0004620008000100 */
[----:B------:R2:W1:Y:S02]  /*0a10*/  SYNCS.EXCH.64 URZ, [UR6+0x78], UR4 ;  /* 0x0000780406ff75b2 */ /* 0x0004640008000100 */
[----:B--2---:R-:W-:Y:S01]  /*0a20*/  NOP ;  /* 0x0000000000007918 */ /* 0x004fe20000000000 */
.L_x_12:
        /* <DEDUP_REMOVED lines=18> */
[----:B------:R2:W1:Y:S01]  /*0b50*/  SYNCS.EXCH.64 URZ, [UR4+0xa0], UR6 ;  /* 0x0000a00604ff75b2 */ /* 0x0004620008000100 */
[----:B------:R2:W1:Y:S01]  /*0b60*/  SYNCS.EXCH.64 URZ, [UR4+0x88], UR8 ;  /* 0x0000880804ff75b2 */ /* 0x0004620008000100 */
[----:B------:R2:W1:Y:S01]  /*0b70*/  SYNCS.EXCH.64 URZ, [UR4+0xa8], UR6 ;  /* 0x0000a80604ff75b2 */ /* 0x0004620008000100 */
[----:B------:R2:W1:Y:S01]  /*0b80*/  SYNCS.EXCH.64 URZ, [UR4+0x90], UR8 ;  /* 0x0000900804ff75b2 */ /* 0x0004620008000100 */
[----:B------:R2:W1:Y:S01]  /*0b90*/  SYNCS.EXCH.64 URZ, [UR4+0xb0], UR6 ;  /* 0x0000b00604ff75b2 */ /* 0x0004620008000100 */
[----:B------:R2:W1:Y:S01]  /*0ba0*/  SYNCS.EXCH.64 URZ, [UR4+0x98], UR8 ;  /* 0x0000980804ff75b2 */ /* 0x0004620008000100 */
[----:B------:R2:W1:Y:S02]  /*0bb0*/  SYNCS.EXCH.64 URZ, [UR4+0xb8], UR6 ;  /* 0x0000b80604ff75b2 */ /* 0x0004640008000100 */
[----:B--2---:R-:W-:Y:S01]  /*0bc0*/  NOP ;  /* 0x0000000000007918 */ /* 0x004fe20000000000 */
.L_x_13:
[----:B------:R-:W2:Y:S01]  /*0bd0*/  SHFL.IDX PT, R2, R81, RZ, 0x1f ;  /* 0x00001fff51027589 */ /* 0x000ea200000e0000 */
[----:B------:R-:W1:Y:S01]  /*0be0*/  S2UR UR48, SR_CgaCtaId ;  /* 0x00000000003079c3 */ /* 0x000e620000008800 */
[----:B------:R-:W-:Y:S01]  /*0bf0*/  NOP ;  /* 0x0000000000007918 */ /* 0x000fe20000000000 */
[----:B--2---:R-:W-:-:S13]  /*0c00*/  ISETP.NE.AND P0, PT, R2, 0x3, PT ;  /* 0x000000030200780c */ /* 0x004fda0003f05270 */
[----:B-1----:R-:W-:Y:S05]  /*0c10*/  @P0 BRA `(.L_x_14) ;  /* 0x0000000000340947 */ /* 0x002fea0003800000 */
[----:B------:R-:W-:Y:S01]  /*0c20*/  UMOV UR4, 0x400 ;  /* 0x0000040000047882 */ /* 0x000fe20000000000 */
[----:B------:R-:W-:Y:S01]  /*0c30*/  UMOV UR6, 0x20 ;  /* 0x0000002000067882 */ /* 0x000fe20000000000 */
[----:B------:R-:W-:Y:S02]  /*0c40*/  ULEA UR4, UR48, UR4, 0x18 ;  /* 0x0000000430047291 */ /* 0x000fe4000f8ec0ff */
[----:B------:R-:W-:-:S04]  /*0c50*/  UIADD3 UR6, UPT, UPT, -UR6, 0x100000, URZ ;  /* 0x0010000006067890 */ /* 0x000fc8000fffe1ff */
[----:B------:R-:W-:Y:S02]  /*0c60*/  USHF.L.U32 UR7, UR6, 0xb, URZ ;  /* 0x0000000b06077899 */ /* 0x000fe400080006ff */
[----:B------:R-:W-:Y:S01]  /*0c70*/  USHF.L.U32 UR6, UR6, 0x1, URZ ;  /* 0x0000000106067899 */ /* 0x000fe200080006ff */
[----:B------:R-:W-:Y:S01]  /*0c80*/  ELECT P0, URZ, PT ;  /* 0x0000000000ff782f */ /* 0x000fe20003800000 */
[----:B------:R-:W1:Y:S10]  /*0c90*/  FENCE.VIEW.ASYNC.S ;  /* 0x00000000000073c6 */ /* 0x000e740000000000 */
[----:B-1----:R1:W2:Y:S01]  /*0ca0*/  SYNCS.EXCH.64 URZ, [UR4+0xc0], UR6 ;  /* 0x0000c00604ff75b2 */ /* 0x0022a20008000100 */
[----:B------:R1:W1:Y:S01]  /*0cb0*/  SYNCS.EXCH.64 URZ, [UR4+0xd0], UR6 ;  /* 0x0000d00604ff75b2 */ /* 0x0002620008000100 */
[----:B------:R1:W1:Y:S01]  /*0cc0*/  SYNCS.EXCH.64 URZ, [UR4+0xc8], UR6 ;  /* 0x0000c80604ff75b2 */ /* 0x0002620008000100 */
[----:B------:R1:W1:Y:S01]  /*0cd0*/  SYNCS.EXCH.64 URZ, [UR4+0xd8], UR6 ;  /* 0x0000d80604ff75b2 */ /* 0x0002620008000100 */
[----:B------:R-:W-:Y:S01]  /*0ce0*/  NOP ;  /* 0x0000000000007918 */ /* 0x000fe20000000000 */
.L_x_14:
[----:B-1----:R-:W1:Y:S01]  /*0cf0*/  LDCU UR4, c[0x0][0x36c] ;  /* 0x00006d80ff0477ac */ /* 0x002e620008000800 */
[----:B------:R-:W-:Y:S01]  /*0d00*/  ISETP.NE.OR P3, PT, R0, 0x2, !P3 ;  /* 0x000000020000780c */ /* 0x000fe20005f65670 */
[----:B------:R-:W-:Y:S01]  /*0d10*/  NOP ;  /* 0x0000000000007918 */ /* 0x000fe20000000000 */
[----:B------:R-:W-:Y:S01]  /*0d20*/  LOP3.LUT R0, R69, 0x1f, RZ, 0xc0, !PT ;  /* 0x0000001f45007812 */ /* 0x000fe200078ec0ff */
[----:B------:R-:W-:Y:S02]  /*0d30*/  UISETP.NE.AND UP4, UPT, UR18, URZ, UPT ;  /* 0x000000ff1200728c */ /* 0x000fe4000bf85270 */
[----:B-1----:R-:W-:-:S09]  /*0d40*/  UISETP.EQ.U32.AND UP6, UPT, UR4, 0x1, UPT ;  /* 0x000000010400788c */ /* 0x002fd2000bfc2070 */
[----:B------:R-:W-:Y:S05]  /*0d50*/  BRA.U !UP6, `(.L_x_15) ;  /* 0x000000010e087547 */ /* 0x000fea000b800000 */
[----:B--234-:R-:W-:Y:S01]  /*0d60*/  UCGABAR_ARV ;  /* 0x00000000000079c7 */ /* 0x01cfe20008000000 */
[----:B------:R-:W-:Y:S05]  /*0d70*/  BRA `(.L_x_16) ;  /* 0x0000000000047947 */ /* 0x000fea0003800000 */
.L_x_15:
[----:B--234-:R-:W-:Y:S01]  /*0d80*/  NOP ;  /* 0x0000000000007918 */ /* 0x01cfe20000000000 */
.L_x_16:
[----:B------:R-:W1:Y:S01]  /*0d90*/  S2UR UR46, SR_CTAID.X ;  /* 0x00000000002e79c3 */ /* 0x000e620000002500 */
[----:B------:R-:W-:-:S05]  /*0da0*/  CS2R.32 R3, SR_CgaSize ;  /* 0x0000000000037805 */ /* 0x000fca0000008a00 */
[----:B------:R-:W-:-:S05]  /*0db0*/  IMAD R3, R3, -0xa0, RZ ;  /* 0xffffff6003037824 */ /* 0x000fca00078e02ff */
[----:B------:R-:W-:-:S14]  /*0dc0*/  R2UR UR5, R3 ;  /* 0x00000000030572ca */ /* 0x000fdc00000e0000 */
[----:B------:R-:W2:Y:S01]  /*0dd0*/  LDCU UR5, c[0x0][UR5+0x2b0] ;  /* 0x00005600050577ac */ /* 0x000ea20008000800 */
[----:B------:R-:W-:-:S05]  /*0de0*/  CS2R.32 R3, SR_CgaSize ;  /* 0x0000000000037805 */ /* 0x000fca0000008a00 */
[----:B------:R-:W-:-:S05]  /*0df0*/  IMAD R3, R3, -0xa0, RZ ;  /* 0xffffff6003037824 */ /* 0x000fca00078e02ff */
[----:B------:R-:W-:-:S14]  /*0e00*/  R2UR UR4, R3 ;  /* 0x00000000030472ca */ /* 0x000fdc00000e0000 */
[----:B------:R-:W3:Y:S01]  /*0e10*/  LDCU UR4, c[0x0][UR4+0x2b4] ;  /* 0x00005680040477ac */ /* 0x000ee20008000800 */
[----:B------:R-:W4:Y:S01]  /*0e20*/  S2UR UR45, SR_CTAID.Y ;  /* 0x00000000002d79c3 */ /* 0x000f220000002600 */
[----:B------:R-:W-:-:S05]  /*0e30*/  CS2R.32 R3, SR_CgaSize ;  /* 0x0000000000037805 */ /* 0x000fca0000008a00 */
[----:B------:R-:W-:-:S05]  /*0e40*/  IMAD R3, R3, -0xa0, RZ ;  /* 0xffffff6003037824 */ /* 0x000fca00078e02ff */
[----:B------:R-:W-:-:S14]  /*0e50*/  R2UR UR60, R3 ;  /* 0x00000000033c72ca */ /* 0x000fdc00000e0000 */
[----:B------:R-:W3:Y:S01]  /*0e60*/  LDCU UR60, c[0x0][UR60+0x2a0] ;  /* 0x000054003c3c77ac */ /* 0x000ee20008000800 */
[----:B------:R-:W-:-:S05]  /*0e70*/  CS2R.32 R3, SR_CgaSize ;  /* 0x0000000000037805 */ /* 0x000fca0000008a00 */
[----:B------:R-:W-:-:S05]  /*0e80*/  IMAD R3, R3, -0xa0, RZ ;  /* 0xffffff6003037824 */ /* 0x000fca00078e02ff */
[----:B------:R-:W-:-:S14]  /*0e90*/  R2UR UR57, R3 ;  /* 0x00000000033972ca */ /* 0x000fdc00000e0000 */
[----:B------:R-:W3:Y:S01]  /*0ea0*/  LDCU UR57, c[0x0][UR57+0x2a4] ;  /* 0x00005480393977ac */ /* 0x000ee20008000800 */
[----:B------:R-:W-:Y:S01]  /*0eb0*/  USHF.L.U32 UR24, UR48, 0xc, URZ ;  /* 0x0000000c30187899 */ /* 0x000fe200080006ff */
[----:B------:R-:W3:Y:S01]  /*0ec0*/  LDCU UR19, c[0x0][0xb24] ;  /* 0x00016480ff1377ac */ /* 0x000ee20008000800 */
[----:B------:R-:W3:Y:S01]  /*0ed0*/  LDCU UR42, c[0x0][0xb24] ;  /* 0x00016480ff2a77ac */ /* 0x000ee20008000800 */
[----:B-1----:R-:W-:Y:S01]  /*0ee0*/  I2FP.F32.U32 R3, UR46 ;  /* 0x0000002e00037c45 */ /* 0x002fe20008201000 */
[----:B------:R-:W1:Y:S04]  /*0ef0*/  LDCU UR22, c[0x0][0xb30] ;  /* 0x00016600ff1677ac */ /* 0x000e680008000800 */
[----:B--2---:R-:W-:Y:S01]  /*0f00*/  FMUL R3, R3, UR5 ;  /* 0x0000000503037c20 */ /* 0x004fe20008400000 */
[----:B------:R-:W-:Y:S01]  /*0f10*/  ULOP3.LUT UR24, UR24, 0x1000, URZ, 0xc0, !UPT ;  /* 0x0000100018187892 */ /* 0x000fe2000f8ec0ff */
[----:B----4-:R-:W-:-:S04]  /*0f20*/  I2FP.F32.U32 R2, UR45 ;  /* 0x0000002d00027c45 */ /* 0x010fc80008201000 */
[----:B------:R-:W2:Y:S01]  /*0f30*/  F2I.U32.TRUNC.NTZ R3, R3 ;  /* 0x0000000300037305 */ /* 0x000ea2000020f000 */
[----:B---3--:R-:W-:-:S07]  /*0f40*/  FMUL R2, R2, UR4 ;  /* 0x0000000402027c20 */ /* 0x008fce0008400000 */
[----:B------:R-:W3:Y:S01]  /*0f50*/  F2I.U32.TRUNC.NTZ R2, R2 ;  /* 0x0000000200027305 */ /* 0x000ee2000020f000 */
[----:B--2---:R-:W-:Y:S02]  /*0f60*/  R2UR UR5, R3 ;  /* 0x00000000030572ca */ /* 0x004fe400000e0000 */
[----:B---3--:R-:W-:Y:S02]  /*0f70*/  R2UR UR4, R2 ;  /* 0x00000000020472ca */ /* 0x008fe400000e0000 */
[----:B------:R-:W-:-:S09]  /*0f80*/  PRMT R2, RZ, 0x7610, R2 ;  /* 0x00007610ff027816 */ /* 0x000fd20000000002 */
[----:B------:R-:W-:-:S04]  /*0f90*/  UIADD3 UR5, UPT, UPT, -UR5, URZ, URZ ;  /* 0x000000ff05057290 */ /* 0x000fc8000fffe1ff */
[----:B------:R-:W-:Y:S02]  /*0fa0*/  UIMAD UR60, UR60, UR5, UR46 ;  /* 0x000000053c3c72a4 */ /* 0x000fe4000f8e022e */
[----:B------:R-:W-:-:S04]  /*0fb0*/  UIADD3 UR4, UPT, UPT, -UR4, URZ, URZ ;  /* 0x000000ff04047290 */ /* 0x000fc8000fffe1ff */
[----:B------:R-:W-:Y:S01]  /*0fc0*/  UIMAD UR57, UR57, UR4, UR45 ;  /* 0x00000004393972a4 */ /* 0x000fe2000f8e022d */
[----:B-1----:R-:W-:Y:S11]  /*0fd0*/  BRA.U UP4, `(.L_x_17) ;  /* 0x0000000104247547 */ /* 0x002ff6000b800000 */
[----:B------:R-:W-:-:S04]  /*0fe0*/  UISETP.NE.AND UP0, UPT, UR57, URZ, UPT ;  /* 0x000000ff3900728c */ /* 0x000fc8000bf05270 */
[----:B------:R-:W-:-:S04]  /*0ff0*/  UISETP.EQ.OR UP0, UPT, UR60, URZ, !UP0 ;  /* 0x000000ff3c00728c */ /* 0x000fc8000c702670 */
[----:B------:R-:W-:Y:S02]  /*1000*/  USEL UR5, URZ, 0x1, !UP0 ;  /* 0x00000001ff057887 */ /* 0x000fe4000c000000 */
[----:B------:R-:W-:-:S04]  /*1010*/  UISETP.NE.AND UP0, UPT, UR57, URZ, UPT ;  /* 0x000000ff3900728c */ /* 0x000fc8000bf05270 */
[----:B------:R-:W-:Y:S02]  /*1020*/  USEL UR4, URZ, 0x2, UP0 ;  /* 0x00000002ff047887 */ /* 0x000fe40008000000 */
[----:B------:R-:W-:-:S04]  /*1030*/  UISETP.NE.AND UP0, UPT, UR60, 0x1, UPT ;  /* 0x000000013c00788c */ /* 0x000fc8000bf05270 */
[----:B------:R-:W-:-:S04]  /*1040*/  USEL UR4, UR4, 0x2, UP0 ;  /* 0x0000000204047887 */ /* 0x000fc80008000000 */
[----:B------:R-:W-:-:S06]  /*1050*/  UIADD3 UR4, UPT, UPT, UR5, UR4, URZ ;  /* 0x0000000405047290 */ /* 0x000fcc000fffe0ff */
[----:B------:R-:W-:-:S07]  /*1060*/  MOV R2, UR4 ;  /* 0x0000000400027c02 */ /* 0x000fce0008000f00 */
.L_x_17:
[----:B------:R-:W1:Y:S01]  /*1070*/  S2UR UR36, SR_CTAID.Z ;  /* 0x00000000002479c3 */ /* 0x000e620000002700 */
[----:B------:R-:W-:-:S09]  /*1080*/  UISETP.GE.AND UP0, UPT, UR19, 0x1, UPT ;  /* 0x000000011300788c */ /* 0x000fd2000bf06270 */
[----:B------:R-:W-:Y:S05]  /*1090*/  BRA.U !UP0, `(.L_x_18) ;  /* 0x0000000108d07547 */ /* 0x000fea000b800000 */
[----:B------:R-:W2:Y:S01]  /*10a0*/  LDCU UR20, c[0x0][0xb0c] ;  /* 0x00016180ff1477ac */ /* 0x000ea20008000800 */
[----:B------:R-:W3:Y:S01]  /*10b0*/  LDCU.128 UR12, c[0x0][0xb10] ;  /* 0x00016200ff0c77ac */ /* 0x000ee20008000c00 */
[----:B------:R-:W4:Y:S01]  /*10c0*/  LDCU UR6, c[0x0][0x370] ;  /* 0x00006e00ff0677ac */ /* 0x000f220008000800 */
[----:B------:R-:W1:Y:S01]  /*10d0*/  LDCU UR7, c[0x0][0x374] ;  /* 0x00006e80ff0777ac */ /* 0x000e620008000800 */
[----:B------:R-:W1:Y:S01]  /*10e0*/  LDCU UR21, c[0x0][0xb20] ;  /* 0x00016400ff1577ac */ /* 0x000e620008000800 */
[----:B--2---:R-:W-:Y:S02]  /*10f0*/  UISETP.NE.AND UP0, UPT, UR20, 0x1, UPT ;  /* 0x000000011400788c */ /* 0x004fe4000bf05270 */
[----:B---3--:R-:W-:Y:S01]  /*1100*/  UIMAD.WIDE.U32 UR4, UR46, UR12, URZ ;  /* 0x0000000c2e0472a5 */ /* 0x008fe2000f8e00ff */
[----:B------:R-:W2:Y:S01]  /*1110*/  LDCU.64 UR8, c[0x0][0xb28] ;  /* 0x00016500ff0877ac */ /* 0x000ea20008000a00 */
[----:B----4-:R-:W-:Y:S02]  /*1120*/  UIMAD.WIDE.U32 UR10, UR6, UR12, URZ ;  /* 0x0000000c060a72a5 */ /* 0x010fe4000f8e00ff */
[----:B------:R-:W-:-:S02]  /*1130*/  USHF.R.U32.HI UR5, URZ, UR13, UR5 ;  /* 0x0000000dff057299 */ /* 0x000fc40008011605 */
[----:B------:R-:W-:Y:S02]  /*1140*/  UISETP.NE.AND UP2, UPT, UR19, 0x1, UPT ;  /* 0x000000011300788c */ /* 0x000fe4000bf45270 */
[----:B------:R-:W-:Y:S01]  /*1150*/  USEL UR5, UR46, UR5, !UP0 ;  /* 0x000000052e057287 */ /* 0x000fe2000c000000 */
[----:B------:R-:W-:Y:S01]  /*1160*/  UMOV UR10, UR11 ;  /* 0x0000000b000a7c82 */ /* 0x000fe20008000000 */
[----:B------:R-:W-:Y:S02]  /*1170*/  UIMAD.WIDE.U32 UR16, UR45, UR15, URZ ;  /* 0x0000000f2d1072a5 */ /* 0x000fe4000f8e00ff */
[----:B------:R-:W-:Y:S02]  /*1180*/  @UP0 USHF.R.U32.HI UR6, URZ, UR13, UR10 ;  /* 0x0000000dff060299 */ /* 0x000fe4000801160a */
[----:B------:R-:W-:Y:S02]  /*1190*/  UISETP.NE.AND UP0, UPT, UR14, 0x1, UPT ;  /* 0x000000010e00788c */ /* 0x000fe4000bf05270 */
[----:B-1----:R-:W-:-:S02]  /*11a0*/  UIMAD.WIDE.U32 UR10, UR7, UR15, URZ ;  /* 0x0000000f070a72a5 */ /* 0x002fc4000f8e00ff */
[----:B--2---:R-:W-:Y:S01]  /*11b0*/  UIMAD.WIDE.U32 UR12, UR6, UR8, URZ ;  /* 0x00000008060c72a5 */ /* 0x004fe2000f8e00ff */
[----:B------:R-:W-:Y:S02]  /*11c0*/  UMOV UR4, UR17 ;  /* 0x0000001100047c82 */ /* 0x000fe40008000000 */
[----:B------:R-:W-:Y:S02]  /*11d0*/  USHF.R.U32.HI UR4, URZ, UR21, UR4 ;  /* 0x00000015ff047299 */ /* 0x000fe40008011604 */
[----:B------:R-:W-:Y:S02]  /*11e0*/  UMOV UR10, UR11 ;  /* 0x0000000b000a7c82 */ /* 0x000fe40008000000 */
[----:B------:R-:W-:Y:S01]  /*11f0*/  UMOV UR12, UR13 ;  /* 0x0000000d000c7c82 */ /* 0x000fe20008000000 */
[----:B------:R-:W-:Y:S02]  /*1200*/  @UP0 USHF.R.U32.HI UR7, URZ, UR21, UR10 ;  /* 0x00000015ff070299 */ /* 0x000fe4000801160a */
[----:B------:R-:W-:-:S02]  /*1210*/  USEL UR4, UR45, UR4, !UP0 ;  /* 0x000000042d047287 */ /* 0x000fc4000c000000 */
[----:B------:R-:W-:Y:S02]  /*1220*/  UIMAD.WIDE.U32 UR10, UR7, UR8, URZ ;  /* 0x00000008070a72a5 */ /* 0x000fe4000f8e00ff */
[----:B------:R-:W-:Y:S02]  /*1230*/  @UP2 USHF.R.U32.HI UR6, URZ, UR9, UR12 ;  /* 0x00000009ff062299 */ /* 0x000fe4000801160c */
[----:B------:R-:W-:-:S03]  /*1240*/  UIMAD.WIDE.U32 UR12, UR4, UR8, URZ ;  /* 0x00000008040c72a5 */ /* 0x000fc6000f8e00ff */
[----:B------:R-:W-:Y:S02]  /*1250*/  UMOV UR10, UR11 ;  /* 0x0000000b000a7c82 */ /* 0x000fe40008000000 */
[----:B------:R-:W-:Y:S02]  /*1260*/  @UP2 USHF.R.U32.HI UR7, URZ, UR9, UR10 ;  /* 0x00000009ff072299 */ /* 0x000fe4000801160a */
[----:B------:R-:W-:Y:S02]  /*1270*/  UIMAD UR10, UR6, UR19, URZ ;  /* 0x00000013060a72a4 */ /* 0x000fe4000f8e02ff */
[----:B------:R-:W-:-:S04]  /*1280*/  UIMAD UR7, UR7, UR19, URZ ;  /* 0x00000013070772a4 */ /* 0x000fc8000f8e02ff */
[----:B------:R-:W-:-:S03]  /*1290*/  UISETP.GE.AND UP0, UPT, UR4, UR7, UPT ;  /* 0x000000070400728c */ /* 0x000fc6000bf06270 */
[----:B------:R-:W-:Y:S01]  /*12a0*/  UMOV UR7, UR13 ;  /* 0x0000000d00077c82 */ /* 0x000fe20008000000 */
[----:B------:R-:W-:Y:S02]  /*12b0*/  UISETP.GE.OR UP0, UPT, UR5, UR10, UP0 ;  /* 0x0000000a0500728c */ /* 0x000fe40008706670 */
[----:B------:R-:W-:Y:S02]  /*12c0*/  UIMAD.WIDE.U32 UR10, UR5, UR8, URZ ;  /* 0x00000008050a72a5 */ /* 0x000fe4000f8e00ff */
[----:B------:R-:W-:Y:S02]  /*12d0*/  USHF.R.U32.HI UR7, URZ, UR9, UR7 ;  /* 0x00000009ff077299 */ /* 0x000fe40008011607 */
[----:B------:R-:W-:Y:S02]  /*12e0*/  UIADD3 UR10, UPT, UPT, -UR4, URZ, URZ ;  /* 0x000000ff040a7290 */ /* 0x000fe4000fffe1ff */
[----:B------:R-:W-:Y:S02]  /*12f0*/  USEL UR7, UR4, UR7, !UP2 ;  /* 0x0000000704077287 */ /* 0x000fe4000d000000 */
[----:B------:R-:W-:Y:S01]  /*1300*/  UIMAD UR10, UR14, UR10, UR45 ;  /* 0x0000000a0e0a72a4 */ /* 0x000fe2000f8e022d */
[----:B------:R-:W-:Y:S01]  /*1310*/  @!UP0 UMOV UR8, UR11 ;  /* 0x0000000b00088c82 */ /* 0x000fe20008000000 */
[----:B------:R-:W-:-:S02]  /*1320*/  UIADD3 UR11, UPT, UPT, -UR5, URZ, URZ ;  /* 0x000000ff050b7290 */ /* 0x000fc4000fffe1ff */
[----:B------:R-:W-:Y:S02]  /*1330*/  @!UP0 USHF.R.U32.HI UR8, URZ, UR9, UR8 ;  /* 0x00000009ff088299 */ /* 0x000fe40008011608 */
[----:B------:R-:W-:Y:S02]  /*1340*/  UIADD3 UR9, UPT, UPT, -UR7, URZ, URZ ;  /* 0x000000ff07097290 */ /* 0x000fe4000fffe1ff */
[----:B------:R-:W-:Y:S02]  /*1350*/  @!UP0 USEL UR8, UR5, UR8, !UP2 ;  /* 0x0000000805088287 */ /* 0x000fe4000d000000 */
[----:B------:R-:W-:Y:S02]  /*1360*/  UIMAD UR9, UR19, UR9, UR4 ;  /* 0x00000009130972a4 */ /* 0x000fe4000f8e0204 */
[----:B------:R-:W-:Y:S02]  /*1370*/  @!UP0 UIADD3 UR7, UPT, UPT, UR7, -UR8, URZ ;  /* 0x8000000807078290 */ /* 0x000fe4000fffe0ff */
[----:B------:R-:W-:-:S02]  /*1380*/  @!UP0 UIMAD UR6, UR9, UR6, UR8 ;  /* 0x00000006090682a4 */ /* 0x000fc4000f8e0208 */
[----:B------:R-:W-:Y:S02]  /*1390*/  @!UP0 UIMAD UR4, UR7, UR19, UR5 ;  /* 0x00000013070482a4 */ /* 0x000fe4000f8e0205 */
[----:B------:R-:W-:Y:S02]  /*13a0*/  UIMAD UR46, UR20, UR11, UR46 ;  /* 0x0000000b142e72a4 */ /* 0x000fe4000f8e022e */
[----:B------:R-:W-:Y:S01]  /*13b0*/  UIMAD UR45, UR4, UR14, UR10 ;  /* 0x0000000e042d72a4 */ /* 0x000fe2000f8e020a */
[----:B------:R-:W-:Y:S02]  /*13c0*/  @!UP0 UMOV UR5, UR6 ;  /* 0x0000000600058c82 */ /* 0x000fe40008000000 */
[----:B------:R-:W-:-:S12]  /*13d0*/  UIMAD UR46, UR5, UR20, UR46 ;  /* 0x00000014052e72a4 */ /* 0x000fd8000f8e022e */
.L_x_18:
[----:B------:R-:W-:-:S09]  /*13e0*/  UISETP.NE.AND UP0, UPT, UR22, 0x1, UPT ;  /* 0x000000011600788c */ /* 0x000fd2000bf05270 */
[----:B------:R-:W-:Y:S05]  /*13f0*/  BRA.U UP0, `(.L_x_19) ;  /* 0x0000000100407547 */ /* 0x000fea000b800000 */
[----:B------:R-:W2:Y:S01]  /*1400*/  LDCU.128 UR8, c[0x0][0xb10] ;  /* 0x00016200ff0877ac */ /* 0x000ea20008000c00 */
[----:B------:R-:W3:Y:S01]  /*1410*/  LDCU UR12, c[0x0][0xb0c] ;  /* 0x00016180ff0c77ac */ /* 0x000ee20008000800 */
[----:B------:R-:W4:Y:S01]  /*1420*/  LDCU UR13, c[0x0][0xb20] ;  /* 0x00016400ff0d77ac */ /* 0x000f220008000800 */
[----:B--2---:R-:W-:Y:S02]  /*1430*/  UIMAD.WIDE.U32 UR4, UR46, UR8, URZ ;  /* 0x000000082e0472a5 */ /* 0x004fe4000f8e00ff */
[----:B------:R-:W-:Y:S02]  /*1440*/  UIMAD.WIDE.U32 UR6, UR45, UR11, URZ ;  /* 0x0000000b2d0672a5 */ /* 0x000fe4000f8e00ff */
[----:B---3--:R-:W-:Y:S02]  /*1450*/  UISETP.NE.AND UP0, UPT, UR12, 0x1, UPT ;  /* 0x000000010c00788c */ /* 0x008fe4000bf05270 */
[----:B------:R-:W-:-:S03]  /*1460*/  USHF.R.U32.HI UR5, URZ, UR9, UR5 ;  /* 0x00000009ff057299 */ /* 0x000fc60008011605 */
[----:B------:R-:W-:Y:S01]  /*1470*/  UMOV UR4, UR7 ;  /* 0x0000000700047c82 */ /* 0x000fe20008000000 */
[----:B------:R-:W-:Y:S02]  /*1480*/  USEL UR5, UR46, UR5, !UP0 ;  /* 0x000000052e057287 */ /* 0x000fe4000c000000 */
[----:B------:R-:W-:Y:S02]  /*1490*/  UISETP.NE.AND UP0, UPT, UR10, 0x1, UPT ;  /* 0x000000010a00788c */ /* 0x000fe4000bf05270 */
[----:B----4-:R-:W-:-:S04]  /*14a0*/  USHF.R.U32.HI UR4, URZ, UR13, UR4 ;  /* 0x0000000dff047299 */ /* 0x010fc80008011604 */
[----:B------:R-:W-:-:S04]  /*14b0*/  USEL UR4, UR45, UR4, !UP0 ;  /* 0x000000042d047287 */ /* 0x000fc8000c000000 */
[----:B------:R-:W-:Y:S02]  /*14c0*/  UIADD3 UR6, UPT, UPT, UR5, -UR4, URZ ;  /* 0x8000000405067290 */ /* 0x000fe4000fffe0ff */
[----:B------:R-:W-:Y:S02]  /*14d0*/  UIADD3 UR4, UPT, UPT, -UR5, UR4, URZ ;  /* 0x0000000405047290 */ /* 0x000fe4000fffe1ff */
[----:B------:R-:W-:Y:S02]  /*14e0*/  UIMAD UR45, UR6, UR10, UR45 ;  /* 0x0000000a062d72a4 */ /* 0x000fe4000f8e022d */
[----:B------:R-:W-:-:S12]  /*14f0*/  UIMAD UR46, UR4, UR12, UR46 ;  /* 0x0000000c042e72a4 */ /* 0x000fd8000f8e022e */
.L_x_19:
[----:B------:R-:W-:Y:S01]  /*1500*/  UISETP.NE.AND UP0, UPT, UR18, 0x2, UPT ;  /* 0x000000021200788c */ /* 0x000fe2000bf05270 */
[----:B------:R-:W-:Y:S09]  /*1510*/  BRA.U !UP6, `(.L_x_20) ;  /* 0x000000010e0c7547 */ /* 0x000ff2000b800000 */
[----:B------:R-:W-:Y:S01]  /*1520*/  UCGABAR_WAIT ;  /* 0x0000000000007dc7 */ /* 0x000fe20008000000 */
[----:B------:R-:W-:Y:S01]  /*1530*/  CCTL.IVALL ;  /* 0x00000000ff00798f */ /* 0x000fe20002000000 */
[----:B------:R-:W-:Y:S05]  /*1540*/  BRA `(.L_x_21) ;  /* 0x0000000000047947 */ /* 0x000fea0003800000 */
.L_x_20:
[----:B------:R-:W-:Y:S06]  /*1550*/  BAR.SYNC.DEFER_BLOCKING 0x0 ;  /* 0x0000000000007b1d */ /* 0x000fec0000010000 */
.L_x_21:
[----:B------:R-:W-:Y:S05]  /*1560*/  BRA.U UP0, `(.L_x_22) ;  /* 0x0000001100c07547 */ /* 0x000fea000b800000 */
[----:B------:R-:W2:Y:S01]  /*1570*/  LDCU UR6, c[0x0][0x38c] ;  /* 0x00007180ff0677ac */ /* 0x000ea20008000800 */
[----:B------:R-:W-:Y:S01]  /*1580*/  PLOP3.LUT P1, PT, PT, PT, UP3, 0x80, 0x8 ;  /* 0x000000000008781c */ /* 0x000fe20003f2f038 */
[----:B------:R-:W-:Y:S01]  /*1590*/  IMAD.MOV.U32 R12, RZ, RZ, 0x1 ;  /* 0x00000001ff0c7424 */ /* 0x000fe200078e00ff */
[----:B------:R-:W-:Y:S01]  /*15a0*/  ISETP.EQ.OR P2, PT, R0, RZ, P3 ;  /* 0x000000ff0000720c */ /* 0x000fe20001f42670 */
[----:B------:R-:W-:Y:S01]  /*15b0*/  UISETP.NE.AND UP1, UPT, UR18, URZ, UPT ;  /* 0x000000ff1200728c */ /* 0x000fe2000bf25270 */
[----:B------:R-:W-:Y:S01]  /*15c0*/  PLOP3.LUT P1, PT, P1, PT, PT, 0x8, 0x80 ;  /* 0x000000000080781c */ /* 0x000fe20000f2e170 */
[----:B------:R-:W-:Y:S01]  /*15d0*/  USEL UR25, URZ, 0x1, UP5 ;  /* 0x00000001ff197887 */ /* 0x000fe2000a800000 */
[----:B------:R-:W-:Y:S01]  /*15e0*/  CS2R R10, SRZ ;  /* 0x00000000000a7805 */ /* 0x000fe2000001ff00 */
[----:B------:R-:W-:Y:S01]  /*15f0*/  IMAD.MOV.U32 R9, RZ, RZ, RZ ;  /* 0x000000ffff097224 */ /* 0x000fe200078e00ff */
[----:B------:R-:W3:Y:S01]  /*1600*/  LDCU UR39, c[0x0][0x370] ;  /* 0x00006e00ff2777ac */ /* 0x000ee20008000800 */
[----:B------:R-:W-:Y:S01]  /*1610*/  IMAD.MOV.U32 R8, RZ, RZ, 0x1 ;  /* 0x00000001ff087424 */ /* 0x000fe200078e00ff */
[----:B------:R-:W4:Y:S01]  /*1620*/  LDCU.64 UR28, c[0x0][0x348] ;  /* 0x00006900ff1c77ac */ /* 0x000f220008000a00 */
[----:B------:R-:W-:-:S02]  /*1630*/  USHF.R.U32.HI UR44, URZ, 0x7, UR24 ;  /* 0x00000007ff2c7899 */ /* 0x000fc40008011618 */
[----:B--2---:R-:W-:Y:S02]  /*1640*/  UIADD3 UR5, UPT, UPT, UR6, 0x7f, URZ ;  /* 0x0000007f06057890 */ /* 0x004fe4000fffe0ff */
[----:B------:R-:W-:Y:S02]  /*1650*/  UIADD3 UR47, UPT, UPT, UR6, 0xfe, URZ ;  /* 0x000000fe062f7890 */ /* 0x000fe4000fffe0ff */
[----:B------:R-:W-:Y:S01]  /*1660*/  USHF.R.S32.HI UR4, URZ, 0x1f, UR5 ;  /* 0x0000001fff047899 */ /* 0x000fe20008011405 */
[----:B------:R-:W2:Y:S03]  /*1670*/  LDCU UR38, c[0x0][0x374] ;  /* 0x00006e80ff2677ac */ /* 0x000ea60008000800 */
[----:B------:R-:W-:Y:S02]  /*1680*/  ULEA.HI UR4, UR4, UR5, URZ, 0x7 ;  /* 0x0000000504047291 */ /* 0x000fe4000f8f38ff */
[----:B------:R-:W-:-:S02]  /*1690*/  USEL UR25, UR25, 0x2, UP1 ;  /* 0x0000000219197887 */ /* 0x000fc40008800000 */
[----:B------:R-:W-:Y:S02]  /*16a0*/  USHF.R.S32.HI UR41, URZ, 0x7, UR4 ;  /* 0x00000007ff297899 */ /* 0x000fe40008011404 */
[----:B------:R-:W-:Y:S02]  /*16b0*/  UIADD3 UR4, UPT, UPT, UR6, -0x1, URZ ;  /* 0xffffffff06047890 */ /* 0x000fe4000fffe0ff */
[----:B------:R-:W-:Y:S02]  /*16c0*/  UISETP.LT.U32.AND UP0, UPT, UR41, 0x4, UPT ;  /* 0x000000042900788c */ /* 0x000fe4000bf01070 */
[----:B------:R-:W-:Y:S02]  /*16d0*/  UISETP.GE.U32.AND UP2, UPT, UR4, -0xff, UPT ;  /* 0xffffff010400788c */ /* 0x000fe4000bf46070 */
[----:B------:R-:W-:Y:S01]  /*16e0*/  USEL UR40, UR41, 0x4, UP0 ;  /* 0x0000000429287887 */ /* 0x000fe20008000000 */
[----:B------:R-:W-:-:S03]  /*16f0*/  UMOV UR5, URZ ;  /* 0x000000ff00057c82 */ /* 0x000fc60008000000 */
[----:B------:R-:W-:Y:S02]  /*1700*/  UIADD3 UR21, UPT, UPT, UR40, -0x1, URZ ;  /* 0xffffffff28157890 */ /* 0x000fe4000fffe0ff */
[----:B------:R-:W-:-:S03]  /*1710*/  UIADD3 UR43, UPT, UPT, UR41, -UR40, URZ ;  /* 0x80000028292b7290 */ /* 0x000fc6000fffe0ff */
[----:B------:R-:W-:-:S04]  /*1720*/  @UP2 UIADD3 UR21, UPT, UPT, UR40, URZ, URZ ;  /* 0x000000ff28152290 */ /* 0x000fc8000fffe0ff */
[----:B--234-:R-:W-:-:S12]  /*1730*/  UIADD3 UR21, UPT, UPT, UR21, 0x1, URZ ;  /* 0x0000000115157890 */ /* 0x01cfd8000fffe0ff */
.L_x_42:
[----:B------:R-:W-:Y:S01]  /*1740*/  UISETP.NE.AND UP0, UPT, UR48, URZ, UPT ;  /* 0x000000ff3000728c */ /* 0x000fe2000bf05270 */
[----:B------:R-:W2:Y:S08]  /*1750*/  S2UR UR48, SR_CgaCtaId ;  /* 0x00000000003079c3 */ /* 0x000eb00000008800 */
[----:B------:R-:W-:Y:S05]  /*1760*/  BRA.U UP0, `(.L_x_23) ;  /* 0x0000000100347547 */ /* 0x000fea000b800000 */
[----:B------:R-:W3:Y:S01]  /*1770*/  S2R R0, SR_CgaCtaId ;  /* 0x0000000000007919 */ /* 0x000ee20000008800 */
[----:B------:R-:W-:-:S04]  /*1780*/  MOV R2, 0x400 ;  /* 0x0000040000027802 */ /* 0x000fc80000000f00 */
[----:B---3--:R-:W-:Y:S02]  /*1790*/  LEA R0, R0, R2, 0x18 ;  /* 0x0000000200007211 */ /* 0x008fe400078ec0ff */
[----:B------:R-:W-:-:S03]  /*17a0*/  SHF.L.U32 R2, R8, 0x1f, RZ ;  /* 0x0000001f08027819 */ /* 0x000fc600000006ff */
[----:B------:R-:W-:-:S04]  /*17b0*/  IMAD R0, R9, 0x8, R0 ;  /* 0x0000000809007824 */ /* 0x000fc800078e0200 */
[----:B------:R-:W3:Y:S02]  /*17c0*/  SYNCS.PHASECHK.TRANS64.TRYWAIT P0, [R0+URZ+0xd0], R2 ;  /* 0x0000d002000075a7 */ /* 0x000ee400080011ff */
[----:B---3--:R-:W-:Y:S05]  /*17d0*/  @!P0 BRA `(.L_x_24) ;  /* 0x00000050002c8947 */ /* 0x008fea0003800000 */
.L_x_102:
[----:B------:R-:W-:Y:S01]  /*17e0*/  VIADD R9, R9, 0x1 ;  /* 0x0000000109097836 */ /* 0x000fe20000000000 */
[----:B------:R3:W-:Y:S04]  /*17f0*/  SYNCS.ARRIVE.TRANS64.A1T0 RZ, [R0+URZ+0xc0], RZ ;  /* 0x0000c0ff00ff79a7 */ /* 0x0007e800081000ff */
[----:B------:R-:W-:-:S04]  /*1800*/  ISETP.NE.AND P0, PT, R9, 0x2, PT ;  /* 0x000000020900780c */ /* 0x000fc80003f05270 */
[----:B------:R-:W-:Y:S02]  /*1810*/  SEL R9, R9, RZ, P0 ;  /* 0x000000ff09097207 */ /* 0x000fe40000000000 */
[----:B---3--:R-:W-:-:S04]  /*1820*/  SEL R0, RZ, 0x1, P0 ;  /* 0x00000001ff007807 */ /* 0x008fc80000000000 */
[----:B------:R-:W-:-:S07]  /*1830*/  LOP3.LUT R8, R8, R0, RZ, 0x3c, !PT ;  /* 0x0000000008087212 */ /* 0x000fce00078e3cff */
.L_x_23:
[----:B------:R-:W-:Y:S01]  /*1840*/  UMOV UR6, 0x400 ;  /* 0x0000040000067882 */ /* 0x000fe20000000000 */
[----:B------:R-:W-:Y:S01]  /*1850*/  SHF.L.U32 R0, R12, 0x1f, RZ ;  /* 0x0000001f0c007819 */ /* 0x000fe200000006ff */
[----:B--2---:R-:W-:Y:S02]  /*1860*/  ULEA UR6, UR48, UR6, 0x18 ;  /* 0x0000000630067291 */ /* 0x004fe4000f8ec0ff */
[----:B------:R-:W-:Y:S02]  /*1870*/  UISETP.GE.U32.AND UP0, UPT, UR47, 0xff, UPT ;  /* 0x000000ff2f00788c */ /* 0x000fe4000bf06070 */
[----:B------:R-:W-:Y:S02]  /*1880*/  ULEA UR4, UR5, UR6, 0x3 ;  /* 0x0000000605047291 */ /* 0x000fe4000f8e18ff */
[----:B------:R-:W-:Y:S02]  /*1890*/  USHF.L.U32 UR35, UR46, 0x6, URZ ;  /* 0x000000062e237899 */ /* 0x000fe400080006ff */
[----:B------:R-:W-:Y:S01]  /*18a0*/  ULEA UR11, UR45, UR44, 0x6 ;  /* 0x0000002c2d0b7291 */ /* 0x000fe2000f8e30ff */
[----:B------:R-:W-:-:S04]  /*18b0*/  UMOV UR13, URZ ;  /* 0x000000ff000d7c82 */ /* 0x000fc80008000000 */
[----:B------:R2:W3:Y:S01]  /*18c0*/  SYNCS.PHASECHK.TRANS64.TRYWAIT P0, [UR4+0x20], R0 ;  /* 0x00002000ff0075a7 */ /* 0x0004e20008001104 */
[----:B------:R-:W-:Y:S06]  /*18d0*/  BRA.U !UP0, `(.L_x_25) ;  /* 0x0000000108bc7547 */ /* 0x000fec000b800000 */
[----:B------:R-:W-:Y:S01]  /*18e0*/  UMOV UR7, URZ ;  /* 0x000000ff00077c82 */ /* 0x000fe20008000000 */
[----:B------:R-:W-:-:S05]  /*18f0*/  UMOV UR4, UR5 ;  /* 0x0000000500047c82 */ /* 0x000fca0008000000 */
.L_x_31:
[----:B------:R-:W-:Y:S01]  /*1900*/  ULEA UR33, UR4, UR6, 0x3 ;  /* 0x0000000604217291 */ /* 0x000fe2000f8e18ff */
[----:B---3--:R-:W-:Y:S01]  /*1910*/  @!P3 MOV R2, 0x4000 ;  /* 0x000040000002b802 */ /* 0x008fe20000000f00 */
[----:B-1-34-:R-:W-:Y:S10]  /*1920*/  @P0 BRA `(.L_x_26) ;  /* 0x00000000000c0947 */ /* 0x01aff40003800000 */
[----:B------:R-:W-:-:S04]  /*1930*/  SHF.L.U32 R3, R12, 0x1f, RZ ;  /* 0x0000001f0c037819 */ /* 0x000fc800000006ff */
[----:B------:R-:W3:Y:S02]  /*1940*/  SYNCS.PHASECHK.TRANS64.TRYWAIT P0, [UR33+0x20], R3 ;  /* 0x00002003ff0075a7 */ /* 0x000ee40008001121 */
[----:B---3--:R-:W-:Y:S05]  /*1950*/  @!P0 BRA `(.L_x_27) ;  /* 0x0000004c00e08947 */ /* 0x008fea0003800000 */
.L_x_26:
[----:B------:R3:W-:Y:S01]  /*1960*/  @!P3 SYNCS.ARRIVE.TRANS64 RZ, [UR33], R2 ;  /* 0x00000002ffffb9a7 */ /* 0x0007e20008000021 */
[----:B------:R-:W-:-:S04]  /*1970*/  ULOP3.LUT UR5, UR25, 0x2, URZ, 0xfc, !UPT ;  /* 0x0000000219057892 */ /* 0x000fc8000f8efcff */
[----:B------:R-:W-:-:S09]  /*1980*/  UISETP.NE.AND UP0, UPT, UR5, 0x2, UPT ;  /* 0x000000020500788c */ /* 0x000fd2000bf05270 */
[----:B------:R-:W-:Y:S05]  /*1990*/  BRA.U UP0, `(.L_x_28) ;  /* 0x0000000100047547 */ /* 0x000fea000b800000 */
[----:B-1----:R-:W-:Y:S05]  /*19a0*/  BPT.TRAP 0x1 ;  /* 0x000000040000795c */ /* 0x002fea0000300000 */
.L_x_28:
[----:B------:R-:W-:Y:S04]  /*19b0*/  BSSY.RECONVERGENT B0, `(.L_x_29) ;  /* 0x0000003000007945 */ /* 0x000fe80003800200 */
[----:B------:R-:W-:Y:S05]  /*19c0*/  @P2 BRA `(.L_x_30) ;  /* 0x0000000000042947 */ /* 0x000fea0003800000 */
[----:B-1----:R-:W-:Y:S05]  /*19d0*/  BPT.TRAP 0x1 ;  /* 0x000000040000795c */ /* 0x002fea0000300000 */
.L_x_30:
[----:B-1----:R-:W-:Y:S05]  /*19e0*/  BSYNC.RECONVERGENT B0 ;  /* 0x0000000000007941 */ /* 0x002fea0003800200 */
.L_x_29:
[----:B------:R-:W-:Y:S02]  /*19f0*/  UIADD3 UR5, UPT, UPT, UR4, 0x1, URZ ;  /* 0x0000000104057890 */ /* 0x000fe4000fffe0ff */
[----:B------:R-:W-:Y:S02]  /*1a00*/  USHF.L.U32 UR34, UR7, 0x7, URZ ;  /* 0x0000000707227899 */ /* 0x000fe400080006ff */
[----:B------:R-:W-:Y:S02]  /*1a10*/  UISETP.NE.AND UP0, UPT, UR5, 0x4, UPT ;  /* 0x000000040500788c */ /* 0x000fe4000bf05270 */
[----:B------:R-:W-:Y:S02]  /*1a20*/  USHF.L.U32 UR32, UR4, 0xd, URZ ;  /* 0x0000000d04207899 */ /* 0x000fe400080006ff */
[----:B------:R-:W-:Y:S02]  /*1a30*/  USEL UR9, URZ, 0x1, UP0 ;  /* 0x00000001ff097887 */ /* 0x000fe40008000000 */
[----:B------:R-:W-:-:S02]  /*1a40*/  USEL UR5, UR5, URZ, UP0 ;  /* 0x000000ff05057287 */ /* 0x000fc40008000000 */
[----:B------:R-:W-:Y:S02]  /*1a50*/  UIADD3 UR14, UP0, UPT, UR28, 0x180, URZ ;  /* 0x000001801c0e7890 */ /* 0x000fe4000ff1e0ff */
[----:B------:R-:W-:Y:S01]  /*1a60*/  ULEA UR8, UR5, UR6, 0x3 ;  /* 0x0000000605087291 */ /* 0x000fe2000f8e18ff */
[----:B------:R-:W-:Y:S01]  /*1a70*/  LOP3.LUT R12, R12, UR9, RZ, 0x3c, !PT ;  /* 0x000000090c0c7c12 */ /* 0x000fe2000f8e3cff */
[----:B------:R-:W-:Y:S02]  /*1a80*/  UIADD3 UR7, UPT, UPT, UR7, 0x1, URZ ;  /* 0x0000000107077890 */ /* 0x000fe4000fffe0ff */
[----:B------:R-:W-:Y:S01]  /*1a90*/  UIADD3 UR16, UP1, UPT, UR28, 0x80, URZ ;  /* 0x000000801c107890 */ /* 0x000fe2000ff3e0ff */
[----:B--2---:R-:W-:Y:S01]  /*1aa0*/  SHF.L.U32 R0, R12, 0x1f, RZ ;  /* 0x0000001f0c007819 */ /* 0x004fe200000006ff */
[----:B------:R-:W-:Y:S02]  /*1ab0*/  UIADD3.X UR15, UPT, UPT, URZ, UR29, URZ, UP0, !UPT ;  /* 0x0000001dff0f7290 */ /* 0x000fe400087fe4ff */
[----:B------:R-:W-:Y:S01]  /*1ac0*/  UISETP.NE.AND UP0, UPT, UR7, UR21, UPT ;  /* 0x000000150700728c */ /* 0x000fe2000bf05270 */
[----:B------:R4:W1:Y:S01]  /*1ad0*/  SYNCS.PHASECHK.TRANS64.TRYWAIT P0, [UR8+0x20], R0 ;  /* 0x00002000ff0075a7 */ /* 0x0008620008001108 */
[----:B------:R-:W-:-:S02]  /*1ae0*/  ULOP3.LUT UR8, UR32, UR24, URZ, 0xfc, !UPT ;  /* 0x0000001820087292 */ /* 0x000fc4000f8efcff */
[----:B------:R-:W-:Y:S02]  /*1af0*/  UIADD3.X UR17, UPT, UPT, URZ, UR29, URZ, UP1, !UPT ;  /* 0x0000001dff117290 */ /* 0x000fe40008ffe4ff */
[----:B------:R-:W-:Y:S02]  /*1b00*/  UIADD3 UR32, UPT, UPT, UR6, 0x2400, UR32 ;  /* 0x0000240006207890 */ /* 0x000fe4000fffe020 */
[----:B------:R-:W-:Y:S01]  /*1b10*/  UIADD3 UR8, UPT, UPT, UR6, 0xa400, UR8 ;  /* 0x0000a40006087890 */ /* 0x000fe2000fffe008 */
[----:B------:R-:W-:Y:S01]  /*1b20*/  UMOV UR18, 0x0 ;  /* 0x0000000000127882 */ /* 0x000fe20000000000 */
[----:B------:R-:W-:Y:S01]  /*1b30*/  UMOV UR19, 0x10000000 ;  /* 0x1000000000137882 */ /* 0x000fe20000000000 */
[----:B------:R-:W-:Y:S01]  /*1b40*/  UMOV UR4, 0x30000 ;  /* 0x0003000000047882 */ /* 0x000fe20000000000 */
[----:B------:R-:W-:Y:S01]  /*1b50*/  UMOV UR12, UR36 ;  /* 0x00000024000c7c82 */ /* 0x000fe20008000000 */
[----:B------:R-:W-:Y:S01]  /*1b60*/  UMOV UR9, UR33 ;  /* 0x0000002100097c82 */ /* 0x000fe20008000000 */
[----:B------:R-:W-:Y:S01]  /*1b70*/  UMOV UR10, UR34 ;  /* 0x00000022000a7c82 */ /* 0x000fe20008000000 */
[----:B------:R-:W-:Y:S01]  /*1b80*/  UTMALDG.3D [UR32], [UR16], desc[UR18] ;  /* 0x00001220100075b4 */ /* 0x000fe20008011000 */
[----:B------:R-:W-:Y:S01]  /*1b90*/  UMOV UR13, UR21 ;  /* 0x00000015000d7c82 */ /* 0x000fe20008000000 */
[----:B------:R2:W-:Y:S02]  /*1ba0*/  UTMALDG.3D.MULTICAST [UR8], [UR14], UR4, desc[UR18] ;  /* 0x000012080e0073b4 */ /* 0x0005e40008011804 */
[----:B--2---:R-:W-:Y:S01]  /*1bb0*/  UMOV UR4, UR5 ;  /* 0x0000000500047c82 */ /* 0x004fe20008000000 */
[----:B------:R-:W-:Y:S05]  /*1bc0*/  BRA.U UP0, `(.L_x_31) ;  /* 0xfffffffd004c7547 */ /* 0x000fea000b83ffff */
.L_x_25:
[----:B------:R-:W-:Y:S01]  /*1bd0*/  ULEA UR4, UR5, UR6, 0x3 ;  /* 0x0000000605047291 */ /* 0x000fe2000f8e18ff */
[----:B--2-4-:R-:W-:Y:S01]  /*1be0*/  SHF.L.U32 R0, R12, 0x1f, RZ ;  /* 0x0000001f0c007819 */ /* 0x014fe200000006ff */
[----:B------:R-:W-:Y:S01]  /*1bf0*/  @!P1 SYNCS.ARRIVE.TRANS64.A1T0 RZ, [UR6+0x58], RZ ;  /* 0x000058ffffff99a7 */ /* 0x000fe20008100006 */
[----:B------:R-:W-:-:S06]  /*1c00*/  UISETP.GT.AND UP0, UPT, UR41, UR40, UPT ;  /* 0x000000282900728c */ /* 0x000fcc000bf04270 */
[----:B-1-3--:R1:W2:Y:S03]  /*1c10*/  SYNCS.PHASECHK.TRANS64.TRYWAIT P0, [UR4+0x20], R0 ;  /* 0x00002000ff0075a7 */ /* 0x00a2a60008001104 */
[----:B------:R-:W-:Y:S05]  /*1c20*/  BRA.U !UP0, `(.L_x_32) ;  /* 0x0000000108c07547 */ /* 0x000fea000b800000 */
[----:B------:R-:W-:Y:S01]  /*1c30*/  UIADD3 UR26, UPT, UPT, UR43, UR13, URZ ;  /* 0x0000000d2b1a7290 */ /* 0x000fe2000fffe0ff */
[----:B------:R-:W-:-:S11]  /*1c40*/  UMOV UR4, UR5 ;  /* 0x0000000500047c82 */ /* 0x000fd60008000000 */
.L_x_38:
[----:B------:R-:W-:Y:S01]  /*1c50*/  ULEA UR17, UR4, UR6, 0x3 ;  /* 0x0000000604117291 */ /* 0x000fe2000f8e18ff */
[----:B--2---:R-:W-:Y:S01]  /*1c60*/  @!P3 MOV R2, 0x4000 ;  /* 0x000040000002b802 */ /* 0x004fe20000000f00 */
[----:B--234-:R-:W-:Y:S10]  /*1c70*/  @P0 BRA `(.L_x_33) ;  /* 0x00000000000c0947 */ /* 0x01cff40003800000 */
[----:B------:R-:W-:-:S04]  /*1c80*/  SHF.L.U32 R3, R12, 0x1f, RZ ;  /* 0x0000001f0c037819 */ /* 0x000fc800000006ff */
[----:B------:R-:W2:Y:S02]  /*1c90*/  SYNCS.PHASECHK.TRANS64.TRYWAIT P0, [UR17+0x20], R3 ;  /* 0x00002003ff0075a7 */ /* 0x000ea40008001111 */
[----:B--2---:R-:W-:Y:S05]  /*1ca0*/  @!P0 BRA `(.L_x_34) ;  /* 0x0000004c00248947 */ /* 0x004fea0003800000 */
.L_x_33:
[----:B------:R2:W-:Y:S01]  /*1cb0*/  @!P3 SYNCS.ARRIVE.TRANS64 RZ, [UR17], R2 ;  /* 0x00000002ffffb9a7 */ /* 0x0005e20008000011 */
[----:B------:R-:W-:-:S04]  /*1cc0*/  ULOP3.LUT UR5, UR25, 0x2, URZ, 0xfc, !UPT ;  /* 0x0000000219057892 */ /* 0x000fc8000f8efcff */
[----:B------:R-:W-:-:S09]  /*1cd0*/  UISETP.NE.AND UP0, UPT, UR5, 0x2, UPT ;  /* 0x000000020500788c */ /* 0x000fd2000bf05270 */
[----:B------:R-:W-:Y:S05]  /*1ce0*/  BRA.U UP0, `(.L_x_35) ;  /* 0x0000000100047547 */ /* 0x000fea000b800000 */
[----:B------:R-:W-:Y:S05]  /*1cf0*/  BPT.TRAP 0x1 ;  /* 0x000000040000795c */ /* 0x000fea0000300000 */
.L_x_35:
[----:B------:R-:W-:Y:S04]  /*1d00*/  BSSY.RECONVERGENT B0, `(.L_x_36) ;  /* 0x0000003000007945 */ /* 0x000fe80003800200 */
[----:B------:R-:W-:Y:S05]  /*1d10*/  @P2 BRA `(.L_x_37) ;  /* 0x0000000000042947 */ /* 0x000fea0003800000 */
[----:B------:R-:W-:Y:S05]  /*1d20*/  BPT.TRAP 0x1 ;  /* 0x000000040000795c */ /* 0x000fea0000300000 */
.L_x_37:
[----:B------:R-:W-:Y:S05]  /*1d30*/  BSYNC.RECONVERGENT B0 ;  /* 0x0000000000007941 */ /* 0x000fea0003800200 */
.L_x_36:
[----:B------:R-:W-:Y:S02]  /*1d40*/  UIADD3 UR5, UPT, UPT, UR4, 0x1, URZ ;  /* 0x0000000104057890 */ /* 0x000fe4000fffe0ff */
[----:B------:R-:W-:Y:S02]  /*1d50*/  USHF.L.U32 UR18, UR13, 0x7, URZ ;  /* 0x000000070d127899 */ /* 0x000fe400080006ff */
[----:B------:R-:W-:Y:S02]  /*1d60*/  UISETP.NE.AND UP0, UPT, UR5, 0x4, UPT ;  /* 0x000000040500788c */ /* 0x000fe4000bf05270 */
[----:B------:R-:W-:Y:S02]  /*1d70*/  USHF.L.U32 UR16, UR4, 0xd, URZ ;  /* 0x0000000d04107899 */ /* 0x000fe400080006ff */
[----:B------:R-:W-:Y:S02]  /*1d80*/  USEL UR8, URZ, 0x1, UP0 ;  /* 0x00000001ff087887 */ /* 0x000fe40008000000 */
[----:B------:R-:W-:-:S02]  /*1d90*/  USEL UR5, UR5, URZ, UP0 ;  /* 0x000000ff05057287 */ /* 0x000fc40008000000 */
[----:B------:R-:W-:Y:S02]  /*1da0*/  UIADD3 UR22, UP0, UPT, UR28, 0x180, URZ ;  /* 0x000001801c167890 */ /* 0x000fe4000ff1e0ff */
[----:B------:R-:W-:Y:S01]  /*1db0*/  UIADD3 UR13, UPT, UPT, UR13, 0x1, URZ ;  /* 0x000000010d0d7890 */ /* 0x000fe2000fffe0ff */
[----:B------:R-:W-:Y:S01]  /*1dc0*/  LOP3.LUT R12, R12, UR8, RZ, 0x3c, !PT ;  /* 0x000000080c0c7c12 */ /* 0x000fe2000f8e3cff */
[----:B------:R-:W-:Y:S02]  /*1dd0*/  UIADD3 UR14, UP1, UPT, UR28, 0x80, URZ ;  /* 0x000000801c0e7890 */ /* 0x000fe4000ff3e0ff */
[----:B------:R-:W-:Y:S01]  /*1de0*/  UIADD3.X UR23, UPT, UPT, URZ, UR29, URZ, UP0, !UPT ;  /* 0x0000001dff177290 */ /* 0x000fe200087fe4ff */
[----:B-1----:R-:W-:Y:S01]  /*1df0*/  SHF.L.U32 R0, R12, 0x1f, RZ ;  /* 0x0000001f0c007819 */ /* 0x002fe200000006ff */
[----:B------:R-:W-:Y:S02]  /*1e00*/  ULOP3.LUT UR8, UR16, UR24, URZ, 0xfc, !UPT ;  /* 0x0000001810087292 */ /* 0x000fe4000f8efcff */
[----:B------:R-:W-:-:S02]  /*1e10*/  UISETP.NE.AND UP0, UPT, UR13, UR26, UPT ;  /* 0x0000001a0d00728c */ /* 0x000fc4000bf05270 */
[----:B------:R-:W-:Y:S02]  /*1e20*/  ULEA UR7, UR5, UR6, 0x3 ;  /* 0x0000000605077291 */ /* 0x000fe4000f8e18ff */
[----:B------:R-:W-:Y:S02]  /*1e30*/  UIADD3 UR16, UPT, UPT, UR6, 0x2400, UR16 ;  /* 0x0000240006107890 */ /* 0x000fe4000fffe010 */
[----:B------:R-:W-:Y:S02]  /*1e40*/  UIADD3.X UR15, UPT, UPT, URZ, UR29, URZ, UP1, !UPT ;  /* 0x0000001dff0f7290 */ /* 0x000fe40008ffe4ff */
[----:B------:R-:W-:Y:S01]  /*1e50*/  UIADD3 UR8, UPT, UPT, UR6, 0xa400, UR8 ;  /* 0x0000a40006087890 */ /* 0x000fe2000fffe008 */
[----:B------:R-:W-:Y:S01]  /*1e60*/  UMOV UR30, 0x0 ;  /* 0x00000000001e7882 */ /* 0x000fe20000000000 */
[----:B------:R-:W-:Y:S01]  /*1e70*/  UMOV UR31, 0x10000000 ;  /* 0x10000000001f7882 */ /* 0x000fe20000000000 */
[----:B------:R-:W-:Y:S01]  /*1e80*/  UMOV UR19, UR35 ;  /* 0x0000002300137c82 */ /* 0x000fe20008000000 */
[----:B------:R-:W-:Y:S01]  /*1e90*/  UMOV UR20, UR36 ;  /* 0x0000002400147c82 */ /* 0x000fe20008000000 */
[----:B------:R3:W4:Y:S01]  /*1ea0*/  SYNCS.PHASECHK.TRANS64.TRYWAIT P0, [UR7+0x20], R0 ;  /* 0x00002000ff0075a7 */ /* 0x0007220008001107 */
[----:B------:R-:W-:Y:S01]  /*1eb0*/  UMOV UR4, 0x30000 ;  /* 0x0003000000047882 */ /* 0x000fe20000000000 */
[----:B------:R-:W-:Y:S01]  /*1ec0*/  UMOV UR12, UR36 ;  /* 0x00000024000c7c82 */ /* 0x000fe20008000000 */
[----:B------:R-:W-:Y:S01]  /*1ed0*/  UMOV UR9, UR17 ;  /* 0x0000001100097c82 */ /* 0x000fe20008000000 */
[----:B------:R-:W-:Y:S01]  /*1ee0*/  UMOV UR10, UR18 ;  /* 0x00000012000a7c82 */ /* 0x000fe20008000000 */
[----:B------:R-:W-:Y:S01]  /*1ef0*/  UTMALDG.3D [UR16], [UR14], desc[UR30] ;  /* 0x00001e100e0075b4 */ /* 0x000fe20008011000 */
[----:B------:R1:W-:Y:S02]  /*1f00*/  UTMALDG.3D.MULTICAST [UR8], [UR22], UR4, desc[UR30] ;  /* 0x00001e08160073b4 */ /* 0x0003e40008011804 */
[----:B-1----:R-:W-:Y:S01]  /*1f10*/  UMOV UR4, UR5 ;  /* 0x0000000500047c82 */ /* 0x002fe20008000000 */
[----:B------:R-:W-:Y:S05]  /*1f20*/  BRA.U UP0, `(.L_x_38) ;  /* 0xfffffffd00487547 */ /* 0x000fea000b83ffff */
.L_x_32:
[C---:B------:R-:W-:Y:S01]  /*1f30*/  LEA R3, R11.reuse, UR6, 0x3 ;  /* 0x000000060b037c11 */ /* 0x040fe2000f8e18ff */
[----:B------:R-:W-:Y:S01]  /*1f40*/  NOP ;  /* 0x0000000000007918 */ /* 0x000fe20000000000 */
[----:B-1-3--:R-:W-:Y:S02]  /*1f50*/  SHF.L.U32 R0, R10, 0x1f, RZ ;  /* 0x0000001f0a007819 */ /* 0x00afe400000006ff */
[----:B------:R-:W-:Y:S02]  /*1f60*/  LEA R4, R11, UR6, 0x4 ;  /* 0x000000060b047c11 */ /* 0x000fe4000f8e20ff */
[----:B--2-4-:R-:W1:Y:S02]  /*1f70*/  SYNCS.PHASECHK.TRANS64.TRYWAIT P0, [R3+URZ+0x60], R0 ;  /* 0x00006000030075a7 */ /* 0x014e6400080011ff */
[----:B-1----:R-:W-:Y:S05]  /*1f80*/  @!P0 BRA `(.L_x_39) ;  /* 0x0000004800848947 */ /* 0x002fea0003800000 */
.L_x_105:
[----:B------:R-:W2:Y:S01]  /*1f90*/  LDS.128 R4, [R4+0xf0] ;  /* 0x0000f00004047984 */ /* 0x000ea20000000c00 */
[----:B------:R-:W-:Y:S01]  /*1fa0*/  UISETP.GE.AND UP0, UPT, UR42, 0x1, UPT ;  /* 0x000000012a00788c */ /* 0x000fe2000bf06270 */
[----:B------:R-:W-:Y:S01]  /*1fb0*/  @!PT LDS RZ, [RZ] ;  /* 0x00000000fffff984 */ /* 0x000fe20000000800 */
[----:B------:R-:W-:Y:S01]  /*1fc0*/  @!PT LDS RZ, [RZ] ;  /* 0x00000000fffff984 */ /* 0x000fe20000000800 */
[----:B------:R-:W-:Y:S01]  /*1fd0*/  @!PT LDS RZ, [RZ] ;  /* 0x00000000fffff984 */ /* 0x000fe20000000800 */
[----:B------:R-:W-:Y:S01]  /*1fe0*/  @!PT LDS RZ, [RZ] ;  /* 0x00000000fffff984 */ /* 0x000fe20000000800 */
[----:B------:R3:W-:Y:S06]  /*1ff0*/  MEMBAR.ALL.CTA ;  /* 0x0000000000007992 */ /* 0x0007ec0000008000 */
[----:B---3--:R-:W3:Y:S01]  /*2000*/  FENCE.VIEW.ASYNC.S ;  /* 0x00000000000073c6 */ /* 0x008ee20000000000 */
[----:B--2---:R-:W-:-:S13]  /*2010*/  LOP3.LUT P0, RZ, R6, 0x1, RZ, 0xc0, !PT ;  /* 0x0000000106ff7812 */ /* 0x004fda000780c0ff */
[----:B---3--:R-:W-:Y:S01]  /*2020*/  VOTEU.ANY UP1, P0 ;  /* 0x0000000000ff7886 */ /* 0x008fe20000020100 */
[----:B------:R-:W-:-:S13]  /*2030*/  PLOP3.LUT P0, PT, PT, PT, UP1, 0x80, 0x8 ;  /* 0x000000000008781c */ /* 0x000fda0003f0f018 */
[----:B-1----:R-:W-:Y:S02]  /*2040*/  @P0 LOP3.LUT R0, R5, 0xffff, RZ, 0xc0, !PT ;  /* 0x0000ffff05000812 */ /* 0x002fe400078ec0ff */
[----:B------:R-:W-:Y:S02]  /*2050*/  @P0 MOV R2, R4 ;  /* 0x0000000400020202 */ /* 0x000fe40000000f00 */
[----:B------:R-:W-:Y:S01]  /*2060*/  @P0 R2UR UR7, R0 ;  /* 0x00000000000702ca */ /* 0x000fe200000e0000 */
[----:B------:R-:W-:Y:S01]  /*2070*/  VIADD R0, R3, 0x70 ;  /* 0x0000007003007836 */ /* 0x000fe20000000000 */
[----:B------:R-:W-:Y:S02]  /*2080*/  @P0 SHF.R.U32.HI R4, RZ, 0x10, R5 ;  /* 0x00000010ff040819 */ /* 0x000fe40000011605 */
[----:B------:R-:W-:Y:S02]  /*2090*/  @P0 R2UR UR8, R2 ;  /* 0x00000000020802ca */ /* 0x000fe400000e0000 */
[----:B------:R-:W-:-:S02]  /*20a0*/  PRMT R0, RZ, 0x654, R0 ;  /* 0x00000654ff007816 */ /* 0x000fc40000000000 */
[----:B------:R-:W-:Y:S02]  /*20b0*/  @P0 R2UR UR4, R4 ;  /* 0x00000000040402ca */ /* 0x000fe400000e0000 */
[----:B------:R1:W-:Y:S03]  /*20c0*/  SYNCS.ARRIVE.TRANS64.RED.A1T0 RZ, [R0+URZ], RZ ;  /* 0x000000ff00ff79a7 */ /* 0x0003e600081004ff */
[----:B------:R-:W-:-:S04]  /*20d0*/  @UP1 UMOV UR27, UR7 ;  /* 0x00000007001b1c82 */ /* 0x000fc80008000000 */
[----:B------:R-:W-:-:S04]  /*20e0*/  @UP1 UMOV UR37, UR8 ;  /* 0x0000000800251c82 */ /* 0x000fc80008000000 */
[----:B------:R-:W-:Y:S01]  /*20f0*/  @UP1 UMOV UR36, UR4 ;  /* 0x0000000400241c82 */ /* 0x000fe20008000000 */
[----:B------:R-:W-:Y:S05]  /*2100*/  BRA.U !UP0, `(.L_x_40) ;  /* 0x0000000108d47547 */ /* 0x000fea000b800000 */
[----:B------:R-:W2:Y:S01]  /*2110*/  LDCU.128 UR12, c[0x0][0xb10] ;  /* 0x00016200ff0c77ac */ /* 0x000ea20008000c00 */
[----:B------:R-:W3:Y:S01]  /*2120*/  LDCU UR26, c[0x0][0xb20] ;  /* 0x00016400ff1a77ac */ /* 0x000ee20008000800 */
[----:B------:R-:W4:Y:S01]  /*2130*/  LDCU UR20, c[0x0][0xb0c] ;  /* 0x00016180ff1477ac */ /* 0x000f220008000800 */
[----:B------:R-:W1:Y:S01]  /*2140*/  LDCU.64 UR10, c[0x0][0xb28] ;  /* 0x00016500ff0a77ac */ /* 0x000e620008000a00 */
[----:B------:R-:W-:Y:S02]  /*2150*/  UISETP.NE.AND UP3, UPT, UR42, 0x1, UPT ;  /* 0x000000012a00788c */ /* 0x000fe4000bf65270 */
[----:B--2---:R-:W-:Y:S02]  /*2160*/  UIMAD.WIDE.U32 UR16, UR38, UR15, URZ ;  /* 0x0000000f261072a5 */ /* 0x004fe4000f8e00ff */
[----:B------:R-:W-:Y:S02]  /*2170*/  UIMAD.WIDE.U32 UR8, UR39, UR12, URZ ;  /* 0x0000000c270872a5 */ /* 0x000fe4000f8e00ff */
[----:B------:R-:W-:-:S02]  /*2180*/  UISETP.NE.AND UP0, UPT, UR14, 0x1, UPT ;  /* 0x000000010e00788c */ /* 0x000fc4000bf05270 */
[----:B------:R-:W-:Y:S01]  /*2190*/  UIMAD.WIDE.U32 UR22, UR27, UR15, URZ ;  /* 0x0000000f1b1672a5 */ /* 0x000fe2000f8e00ff */
[----:B------:R-:W-:Y:S02]  /*21a0*/  UMOV UR16, UR17 ;  /* 0x0000001100107c82 */ /* 0x000fe40008000000 */
[----:B------:R-:W-:Y:S01]  /*21b0*/  UMOV UR8, UR9 ;  /* 0x0000000900087c82 */ /* 0x000fe20008000000 */
[----:B---3--:R-:W-:Y:S02]  /*21c0*/  USHF.R.U32.HI UR16, URZ, UR26, UR16 ;  /* 0x0000001aff107299 */ /* 0x008fe40008011610 */
[----:B----4-:R-:W-:Y:S02]  /*21d0*/  UISETP.NE.AND UP2, UPT, UR20, 0x1, UPT ;  /* 0x000000011400788c */ /* 0x010fe4000bf45270 */
[----:B------:R-:W-:Y:S02]  /*21e0*/  USHF.R.U32.HI UR8, URZ, UR13, UR8 ;  /* 0x0000000dff087299 */ /* 0x000fe40008011608 */
[----:B------:R-:W-:-:S02]  /*21f0*/  USEL UR7, UR38, UR16, !UP0 ;  /* 0x0000001026077287 */ /* 0x000fc4000c000000 */
[----:B------:R-:W-:Y:S02]  /*2200*/  USEL UR8, UR39, UR8, !UP2 ;  /* 0x0000000827087287 */ /* 0x000fe4000d000000 */
[----:B-1----:R-:W-:Y:S01]  /*2210*/  UIMAD.WIDE.U32 UR16, UR7, UR10, URZ ;  /* 0x0000000a071072a5 */ /* 0x002fe2000f8e00ff */
[----:B------:R-:W-:Y:S01]  /*2220*/  UMOV UR4, UR23 ;  /* 0x0000001700047c82 */ /* 0x000fe20008000000 */
[----:B------:R-:W-:Y:S02]  /*2230*/  UIMAD.WIDE.U32 UR18, UR37, UR12, URZ ;  /* 0x0000000c251272a5 */ /* 0x000fe4000f8e00ff */
[----:B------:R-:W-:-:S03]  /*2240*/  UIMAD.WIDE.U32 UR22, UR8, UR10, URZ ;  /* 0x0000000a081672a5 */ /* 0x000fc6000f8e00ff */
[----:B------:R-:W-:Y:S01]  /*2250*/  UMOV UR16, UR17 ;  /* 0x0000001100107c82 */ /* 0x000fe20008000000 */
[----:B------:R-:W-:Y:S02]  /*2260*/  USHF.R.U32.HI UR4, URZ, UR26, UR4 ;  /* 0x0000001aff047299 */ /* 0x000fe40008011604 */
[----:B------:R-:W-:Y:S01]  /*2270*/  @UP3 USHF.R.U32.HI UR7, URZ, UR11, UR16 ;  /* 0x0000000bff073299 */ /* 0x000fe20008011610 */
[----:B------:R-:W-:Y:S01]  /*2280*/  UMOV UR18, UR19 ;  /* 0x0000001300127c82 */ /* 0x000fe20008000000 */
[----:B------:R-:W-:Y:S01]  /*2290*/  UMOV UR22, UR23 ;  /* 0x0000001700167c82 */ /* 0x000fe20008000000 */
[----:B------:R-:W-:Y:S02]  /*22a0*/  USHF.R.U32.HI UR13, URZ, UR13, UR18 ;  /* 0x0000000dff0d7299 */ /* 0x000fe40008011612 */
[----:B------:R-:W-:Y:S02]  /*22b0*/  USEL UR4, UR27, UR4, !UP0 ;  /* 0x000000041b047287 */ /* 0x000fe4000c000000 */
[----:B------:R-:W-:-:S02]  /*22c0*/  @UP3 USHF.R.U32.HI UR8, URZ, UR11, UR22 ;  /* 0x0000000bff083299 */ /* 0x000fc40008011616 */
[----:B------:R-:W-:Y:S02]  /*22d0*/  UIMAD UR9, UR42, UR7, URZ ;  /* 0x000000072a0972a4 */ /* 0x000fe4000f8e02ff */
[----:B------:R-:W-:Y:S02]  /*22e0*/  USEL UR7, UR37, UR13, !UP2 ;  /* 0x0000000d25077287 */ /* 0x000fe4000d000000 */
[----:B------:R-:W-:Y:S02]  /*22f0*/  UIMAD UR12, UR42, UR8, URZ ;  /* 0x000000082a0c72a4 */ /* 0x000fe4000f8e02ff */
[----:B------:R-:W-:Y:S02]  /*2300*/  UISETP.GE.AND UP0, UPT, UR4, UR9, UPT ;  /* 0x000000090400728c */ /* 0x000fe4000bf06270 */
[----:B------:R-:W-:Y:S02]  /*2310*/  UIMAD.WIDE.U32 UR16, UR4, UR10, URZ ;  /* 0x0000000a041072a5 */ /* 0x000fe4000f8e00ff */
[----:B------:R-:W-:-:S02]  /*2320*/  UISETP.GE.OR UP0, UPT, UR7, UR12, UP0 ;  /* 0x0000000c0700728c */ /* 0x000fc40008706670 */
[----:B------:R-:W-:Y:S02]  /*2330*/  UIMAD.WIDE.U32 UR12, UR7, UR10, URZ ;  /* 0x0000000a070c72a5 */ /* 0x000fe4000f8e00ff */
[----:B------:R-:W-:Y:S01]  /*2340*/  UIADD3 UR15, UPT, UPT, -UR4, URZ, URZ ;  /* 0x000000ff040f7290 */ /* 0x000fe2000fffe1ff */
[----:B------:R-:W-:Y:S01]  /*2350*/  UMOV UR10, UR17 ;  /* 0x00000011000a7c82 */ /* 0x000fe20008000000 */
[----:B------:R-:W-:Y:S02]  /*2360*/  UIADD3 UR12, UPT, UPT, -UR7, URZ, URZ ;  /* 0x000000ff070c7290 */ /* 0x000fe4000fffe1ff */
[----:B------:R-:W-:-:S03]  /*2370*/  USHF.R.U32.HI UR10, URZ, UR11, UR10 ;  /* 0x0000000bff0a7299 */ /* 0x000fc6000801160a */
[----:B------:R-:W-:Y:S01]  /*2380*/  @!UP0 UMOV UR9, UR13 ;  /* 0x0000000d00098c82 */ /* 0x000fe20008000000 */
[----:B------:R-:W-:Y:S02]  /*2390*/  UIMAD UR15, UR14, UR15, UR27 ;  /* 0x0000000f0e0f72a4 */ /* 0x000fe4000f8e021b */
[----:B------:R-:W-:Y:S02]  /*23a0*/  USEL UR10, UR4, UR10, !UP3 ;  /* 0x0000000a040a7287 */ /* 0x000fe4000d800000 */
[----:B------:R-:W-:Y:S02]  /*23b0*/  @!UP0 USHF.R.U32.HI UR9, URZ, UR11, UR9 ;  /* 0x0000000bff098299 */ /* 0x000fe40008011609 */
[----:B------:R-:W-:Y:S02]  /*23c0*/  UIADD3 UR11, UPT, UPT, -UR10, URZ, URZ ;  /* 0x000000ff0a0b7290 */ /* 0x000fe4000fffe1ff */
[----:B------:R-:W-:Y:S02]  /*23d0*/  @!UP0 USEL UR9, UR7, UR9, !UP3 ;  /* 0x0000000907098287 */ /* 0x000fe4000d800000 */
[----:B------:R-:W-:-:S02]  /*23e0*/  UIMAD UR11, UR42, UR11, UR4 ;  /* 0x0000000b2a0b72a4 */ /* 0x000fc4000f8e0204 */
[----:B------:R-:W-:Y:S02]  /*23f0*/  @!UP0 UIADD3 UR10, UPT, UPT, UR10, -UR9, URZ ;  /* 0x800000090a0a8290 */ /* 0x000fe4000fffe0ff */
[----:B------:R-:W-:Y:S02]  /*2400*/  @!UP0 UIMAD UR9, UR11, UR8, UR9 ;  /* 0x000000080b0982a4 */ /* 0x000fe4000f8e0209 */
[----:B------:R-:W-:Y:S02]  /*2410*/  @!UP0 UIMAD UR4, UR42, UR10, UR7 ;  /* 0x0000000a2a0482a4 */ /* 0x000fe4000f8e0207 */
[----:B------:R-:W-:Y:S02]  /*2420*/  UIMAD UR8, UR20, UR12, UR37 ;  /* 0x0000000c140872a4 */ /* 0x000fe4000f8e0225 */
[----:B------:R-:W-:Y:S01]  /*2430*/  UIMAD UR27, UR4, UR14, UR15 ;  /* 0x0000000e041b72a4 */ /* 0x000fe2000f8e020f */
[----:B------:R-:W-:Y:S02]  /*2440*/  @!UP0 UMOV UR7, UR9 ;  /* 0x0000000900078c82 */ /* 0x000fe40008000000 */
[----:B------:R-:W-:-:S12]  /*2450*/  UIMAD UR37, UR7, UR20, UR8 ;  /* 0x00000014072572a4 */ /* 0x000fd8000f8e0208 */
.L_x_40:
[----:B------:R-:W2:Y:S02]  /*2460*/  LDCU UR4, c[0x0][0xb30] ;  /* 0x00016600ff0477ac */ /* 0x000ea40008000800 */
[----:B--2---:R-:W-:-:S09]  /*2470*/  UISETP.NE.AND UP0, UPT, UR4, 0x1, UPT ;  /* 0x000000010400788c */ /* 0x004fd2000bf05270 */
[----:B------:R-:W-:Y:S05]  /*2480*/  BRA.U UP0, `(.L_x_41) ;  /* 0x0000000100447547 */ /* 0x000fea000b800000 */
[----:B------:R-:W2:Y:S01]  /*2490*/  LDCU.128 UR12, c[0x0][0xb10] ;  /* 0x00016200ff0c77ac */ /* 0x000ea20008000c00 */
[----:B------:R-:W3:Y:S01]  /*24a0*/  LDCU UR16, c[0x0][0xb0c] ;  /* 0x00016180ff1077ac */ /* 0x000ee20008000800 */
[----:B------:R-:W4:Y:S01]  /*24b0*/  LDCU UR17, c[0x0][0xb20] ;  /* 0x00016400ff1177ac */ /* 0x000f220008000800 */
[----:B--2---:R-:W-:Y:S02]  /*24c0*/  UIMAD.WIDE.U32 UR10, UR37, UR12, URZ ;  /* 0x0000000c250a72a5 */ /* 0x004fe4000f8e00ff */
[----:B------:R-:W-:Y:S02]  /*24d0*/  UIMAD.WIDE.U32 UR8, UR27, UR15, URZ ;  /* 0x0000000f1b0872a5 */ /* 0x000fe4000f8e00ff */
[----:B---3--:R-:W-:Y:S02]  /*24e0*/  UISETP.NE.AND UP2, UPT, UR16, 0x1, UPT ;  /* 0x000000011000788c */ /* 0x008fe4000bf45270 */
[----:B------:R-:W-:Y:S01]  /*24f0*/  UISETP.NE.AND UP0, UPT, UR14, 0x1, UPT ;  /* 0x000000010e00788c */ /* 0x000fe2000bf05270 */
[----:B------:R-:W-:-:S02]  /*2500*/  UMOV UR7, UR11 ;  /* 0x0000000b00077c82 */ /* 0x000fc40008000000 */
[----:B------:R-:W-:Y:S01]  /*2510*/  UMOV UR4, UR9 ;  /* 0x0000000900047c82 */ /* 0x000fe20008000000 */
[----:B------:R-:W-:Y:S02]  /*2520*/  USHF.R.U32.HI UR7, URZ, UR13, UR7 ;  /* 0x0000000dff077299 */ /* 0x000fe40008011607 */
[----:B----4-:R-:W-:Y:S02]  /*2530*/  USHF.R.U32.HI UR4, URZ, UR17, UR4 ;  /* 0x00000011ff047299 */ /* 0x010fe40008011604 */
[----:B------:R-:W-:Y:S02]  /*2540*/  USEL UR7, UR37, UR7, !UP2 ;  /* 0x0000000725077287 */ /* 0x000fe4000d000000 */
[----:B------:R-:W-:-:S04]  /*2550*/  USEL UR4, UR27, UR4, !UP0 ;  /* 0x000000041b047287 */ /* 0x000fc8000c000000 */
[----:B------:R-:W-:Y:S02]  /*2560*/  UIADD3 UR8, UPT, UPT, UR7, -UR4, URZ ;  /* 0x8000000407087290 */ /* 0x000fe4000fffe0ff */
[----:B------:R-:W-:Y:S02]  /*2570*/  UIADD3 UR4, UPT, UPT, -UR7, UR4, URZ ;  /* 0x0000000407047290 */ /* 0x000fe4000fffe1ff */
[----:B------:R-:W-:Y:S02]  /*2580*/  UIMAD UR27, UR8, UR14, UR27 ;  /* 0x0000000e081b72a4 */ /* 0x000fe4000f8e021b */
[----:B------:R-:W-:-:S12]  /*2590*/  UIMAD UR37, UR4, UR16, UR37 ;  /* 0x00000010042572a4 */ /* 0x000fd8000f8e0225 */
.L_x_41:
[----:B------:R-:W-:Y:S01]  /*25a0*/  VIADD R11, R11, 0x1 ;  /* 0x000000010b0b7836 */ /* 0x000fe20000000000 */
[----:B------:R-:W-:Y:S01]  /*25b0*/  PLOP3.LUT P1, PT, PT, PT, PT, 0x80, 0x8 ;  /* 0x000000000008781c */ /* 0x000fe20003f2f070 */
[----:B------:R-:W-:Y:S02]  /*25c0*/  UIADD3 UR46, UPT, UPT, UR37, UR60, URZ ;  /* 0x0000003c252e7290 */ /* 0x000fe4000fffe0ff */
[----:B------:R-:W-:Y:S01]  /*25d0*/  UIADD3 UR45, UPT, UPT, UR27, UR57, URZ ;  /* 0x000000391b2d7290 */ /* 0x000fe2000fffe0ff */
[----:B------:R-:W-:-:S04]  /*25e0*/  ISETP.NE.AND P0, PT, R11, 0x2, PT ;  /* 0x000000020b00780c */ /* 0x000fc80003f05270 */
[----:B-1----:R-:W-:Y:S02]  /*25f0*/  SEL R0, RZ, 0x1, P0 ;  /* 0x00000001ff007807 */ /* 0x002fe40000000000 */
[----:B------:R-:W-:Y:S02]  /*2600*/  SEL R11, R11, RZ, P0 ;  /* 0x000000ff0b0b7207 */ /* 0x000fe40000000000 */
[----:B------:R-:W-:Y:S01]  /*2610*/  LOP3.LUT R10, R10, R0, RZ, 0x3c, !PT ;  /* 0x000000000a0a7212 */ /* 0x000fe200078e3cff */
[----:B------:R-:W-:Y:S06]  /*2620*/  BRA.U UP1, `(.L_x_42) ;  /* 0xfffffff101447547 */ /* 0x000fec000b83ffff */
[----:B------:R-:W-:Y:S01]  /*2630*/  UIADD3 UR7, UPT, UPT, UR6, 0x20, URZ ;  /* 0x0000002006077890 */ /* 0x000fe2000fffe0ff */
[----:B------:R-:W-:-:S03]  /*2640*/  SHF.L.U32 R2, R12, 0x1f, RZ ;  /* 0x0000001f0c027819 */ /* 0x000fc600000006ff */
[----:B------:R-:W-:-:S09]  /*2650*/  ULEA UR4, UR5, UR7, 0x3 ;  /* 0x0000000705047291 */ /* 0x000fd2000f8e18ff */
[----:B------:R-:W1:Y:S02]  /*2660*/  SYNCS.PHASECHK.TRANS64.TRYWAIT P0, [UR4], R2 ;  /* 0x00000002ff0075a7 */ /* 0x000e640008001104 */
[----:B-1----:R-:W-:Y:S05]  /*2670*/  @!P0 BRA `(.L_x_43) ;  /* 0x0000004000dc8947 */ /* 0x002fea0003800000 */
.L_x_107:
[----:B------:R-:W-:-:S04]  /*2680*/  UIADD3 UR4, UPT, UPT, UR5, 0x1, URZ ;  /* 0x0000000105047890 */ /* 0x000fc8000fffe0ff */
[----:B------:R-:W-:-:S04]  /*2690*/  UISETP.NE.AND UP0, UPT, UR4, 0x4, UPT ;  /* 0x000000040400788c */ /* 0x000fc8000bf05270 */
[----:B------:R-:W-:Y:S02]  /*26a0*/  USEL UR6, URZ, 0x1, UP0 ;  /* 0x00000001ff067887 */ /* 0x000fe40008000000 */
[----:B------:R-:W-:-:S04]  /*26b0*/  USEL UR4, UR4, URZ, UP0 ;  /* 0x000000ff04047287 */ /* 0x000fc80008000000 */
[----:B------:R-:W-:Y:S01]  /*26c0*/  ULEA UR5, UR4, UR7, 0x3 ;  /* 0x0000000704057291 */ /* 0x000fe2000f8e18ff */
[----:B-1----:R-:W-:-:S04]  /*26d0*/  LOP3.LUT R2, R12, UR6, RZ, 0x3c, !PT ;  /* 0x000000060c027c12 */ /* 0x002fc8000f8e3cff */
[----:B------:R-:W-:-:S04]  /*26e0*/  SHF.L.U32 R3, R2, 0x1f, RZ ;  /* 0x0000001f02037819 */ /* 0x000fc800000006ff */
[----:B------:R-:W1:Y:S02]  /*26f0*/  SYNCS.PHASECHK.TRANS64.TRYWAIT P0, [UR5], R3 ;  /* 0x00000003ff0075a7 */ /* 0x000e640008001105 */
[----:B-1----:R-:W-:Y:S05]  /*2700*/  @!P0 BRA `(.L_x_44) ;  /* 0x0000004000d08947 */ /* 0x002fea0003800000 */
.L_x_109:
[----:B------:R-:W-:-:S04]  /*2710*/  UIADD3 UR4, UPT, UPT, UR4, 0x1, URZ ;  /* 0x0000000104047890 */ /* 0x000fc8000fffe0ff */
[----:B------:R-:W-:-:S04]  /*2720*/  UISETP.NE.AND UP0, UPT, UR4, 0x4, UPT ;  /* 0x000000040400788c */ /* 0x000fc8000bf05270 */
[----:B------:R-:W-:Y:S02]  /*2730*/  USEL UR6, URZ, 0x1, UP0 ;  /* 0x00000001ff067887 */ /* 0x000fe40008000000 */
[----:B------:R-:W-:-:S04]  /*2740*/  USEL UR4, UR4, URZ, UP0 ;  /* 0x000000ff04047287 */ /* 0x000fc80008000000 */
[----:B------:R-:W-:Y:S01]  /*2750*/  ULEA UR5, UR4, UR7, 0x3 ;  /* 0x0000000704057291 */ /* 0x000fe2000f8e18ff */
[----:B------:R-:W-:-:S04]  /*2760*/  LOP3.LUT R2, R2, UR6, RZ, 0x3c, !PT ;  /* 0x0000000602027c12 */ /* 0x000fc8000f8e3cff */
[----:B-1----:R-:W-:-:S04]  /*2770*/  SHF.L.U32 R3, R2, 0x1f, RZ ;  /* 0x0000001f02037819 */ /* 0x002fc800000006ff */
[----:B------:R-:W1:Y:S02]  /*2780*/  SYNCS.PHASECHK.TRANS64.TRYWAIT P0, [UR5], R3 ;  /* 0x00000003ff0075a7 */ /* 0x000e640008001105 */
[----:B-1----:R-:W-:Y:S05]  /*2790*/  @!P0 BRA `(.L_x_45) ;  /* 0x0000004000c48947 */ /* 0x002fea0003800000 */
.L_x_111:
[----:B------:R-:W-:-:S04]  /*27a0*/  UIADD3 UR4, UPT, UPT, UR4, 0x1, URZ ;  /* 0x0000000104047890 */ /* 0x000fc8000fffe0ff */
[----:B------:R-:W-:-:S04]  /*27b0*/  UISETP.NE.AND UP0, UPT, UR4, 0x4, UPT ;  /* 0x000000040400788c */ /* 0x000fc8000bf05270 */
[----:B------:R-:W-:Y:S02]  /*27c0*/  USEL UR5, URZ, 0x1, UP0 ;  /* 0x00000001ff057887 */ /* 0x000fe40008000000 */
[----:B------:R-:W-:-:S04]  /*27d0*/  USEL UR4, UR4, URZ, UP0 ;  /* 0x000000ff04047287 */ /* 0x000fc80008000000 */
[----:B------:R-:W-:Y:S01]  /*27e0*/  ULEA UR4, UR4, UR7, 0x3 ;  /* 0x0000000704047291 */ /* 0x000fe2000f8e18ff */
[----:B------:R-:W-:-:S04]  /*27f0*/  LOP3.LUT R2, R2, UR5, RZ, 0x3c, !PT ;  /* 0x0000000502027c12 */ /* 0x000fc8000f8e3cff */
[----:B------:R-:W-:Y:S01]  /*2800*/  SHF.L.U32 R2, R2, 0x1f, RZ ;  /* 0x0000001f02027819 */ /* 0x000fe200000006ff */
[----:B-1----:R-:W-:-:S07]  /*2810*/  IMAD.U32 R0, RZ, RZ, UR4 ;  /* 0x00000004ff007e24 */ /* 0x002fce000f8e00ff */
.L_x_46:
[----:B-1----:R1:W2:Y:S02]  /*2820*/  SYNCS.PHASECHK.TRANS64.TRYWAIT P0, [R0+URZ], R2 ;  /* 0x00000002000075a7 */ /* 0x0022a400080011ff */
[----:B--2---:R-:W-:Y:S05]  /*2830*/  @!P0 NANOSLEEP.SYNCS 0x989680 ;  /* 0x009896800000895d */ /* 0x004fea0003900000 */
[----:B------:R-:W2:Y:S02]  /*2840*/  @!P0 SYNCS.PHASECHK.TRANS64 P0, [R0+URZ], R2 ;  /* 0x00000002000085a7 */ /* 0x000ea400080010ff */
[----:B--2---:R-:W-:Y:S05]  /*2850*/  @P0 EXIT ;  /* 0x000000000000094d */ /* 0x004fea0003800000 */
[----:B------:R-:W-:Y:S05]  /*2860*/  BRA `(.L_x_46) ;  /* 0xfffffffc00ec7947 */ /* 0x000fea000383ffff */
.L_x_22:
[----:B------:R-:W-:-:S04]  /*2870*/  UISETP.NE.AND UP0, UPT, UR48, URZ, UPT ;  /* 0x000000ff3000728c */ /* 0x000fc8000bf05270 */
[----:B------:R-:W-:-:S09]  /*2880*/  UISETP.NE.OR UP0, UPT, UR18, 0x1, UP0 ;  /* 0x000000011200788c */ /* 0x000fd20008705670 */
[----:B------:R-:W-:Y:S05]  /*2890*/  BRA.U UP0, `(.L_x_47) ;  /* 0x0000000500487547 */ /* 0x000fea000b800000 */
[----:B------:R-:W-:Y:S01]  /*28a0*/  ISETP.GE.U32.AND P2, PT, R0, 0x2, PT ;  /* 0x000000020000780c */ /* 0x000fe20003f46070 */
[----:B------:R-:W-:Y:S01]  /*28b0*/  IMAD.MOV.U32 R12, RZ, RZ, 0x1 ;  /* 0x00000001ff0c7424 */ /* 0x000fe200078e00ff */
[----:B------:R-:W-:Y:S02]  /*28c0*/  CS2R R10, SRZ ;  /* 0x00000000000a7805 */ /* 0x000fe4000001ff00 */
[----:B------:R-:W-:Y:S01]  /*28d0*/  CS2R R8, SRZ ;  /* 0x0000000000087805 */ /* 0x000fe2000001ff00 */
[----:B------:R-:W-:Y:S01]  /*28e0*/  UMOV UR6, 0x400 ;  /* 0x0000040000067882 */ /* 0x000fe20000000000 */
[----:B------:R-:W-:Y:S01]  /*28f0*/  UMOV UR5, URZ ;  /* 0x000000ff00057c82 */ /* 0x000fe20008000000 */
[----:B------:R-:W-:-:S12]  /*2900*/  ULEA UR6, UR48, UR6, 0x18 ;  /* 0x0000000630067291 */ /* 0x000fd8000f8ec0ff */
.L_x_51:
[----:B------:R-:W-:Y:S02]  /*2910*/  LEA R2, R8, UR6, 0x3 ;  /* 0x0000000608027c11 */ /* 0x000fe4000f8e18ff */
[----:B------:R-:W-:-:S03]  /*2920*/  SHF.L.U32 R4, R9, 0x1f, RZ ;  /* 0x0000001f09047819 */ /* 0x000fc600000006ff */
[----:B------:R-:W-:Y:S01]  /*2930*/  VIADD R5, R2, 0xd0 ;  /* 0x000000d002057836 */ /* 0x000fe20000000000 */
[----:B------:R-:W2:Y:S02]  /*2940*/  SYNCS.PHASECHK.TRANS64.TRYWAIT P0, [R2+URZ+0xc0], R4 ;  /* 0x0000c004020075a7 */ /* 0x000ea400080011ff */
[----:B--2---:R-:W-:Y:S05]  /*2950*/  @!P0 BRA `(.L_x_48) ;  /* 0x00000040006c8947 */ /* 0x004fea0003800000 */
.L_x_112:
[----:B------:R-:W-:Y:S01]  /*2960*/  ULEA UR4, UR5, UR6, 0x3 ;  /* 0x0000000605047291 */ /* 0x000fe2000f8e18ff */
[----:B--2---:R-:W-:Y:S01]  /*2970*/  PRMT R2, RZ, 0x654, R5 ;  /* 0x00000654ff027816 */ /* 0x004fe20000000005 */
[----:B------:R-:W-:Y:S01]  /*2980*/  @!P2 IMAD.MOV.U32 R4, RZ, RZ, 0x10 ;  /* 0x00000010ff04a424 */ /* 0x000fe200078e00ff */
[----:B------:R-:W-:Y:S01]  /*2990*/  SHF.L.U32 R5, R12, 0x1f, RZ ;  /* 0x0000001f0c057819 */ /* 0x000fe200000006ff */
[----:B------:R-:W-:Y:S01]  /*29a0*/  UIADD3 UR7, UPT, UPT, UR4, 0x60, URZ ;  /* 0x0000006004077890 */ /* 0x000fe2000fffe0ff */
[----:B------:R2:W-:Y:S05]  /*29b0*/  SYNCS.ARRIVE.TRANS64.RED.A1T0 RZ, [R2+URZ], RZ ;  /* 0x000000ff02ff79a7 */ /* 0x0005ea00081004ff */
[----:B------:R-:W-:Y:S01]  /*29c0*/  IMAD.U32 R6, RZ, RZ, UR7 ;  /* 0x00000007ff067e24 */ /* 0x000fe2000f8e00ff */
[----:B------:R-:W3:Y:S04]  /*29d0*/  SYNCS.PHASECHK.TRANS64.TRYWAIT P0, [UR4+0x70], R5 ;  /* 0x00007005ff0075a7 */ /* 0x000ee80008001104 */
[----:B------:R-:W-:Y:S01]  /*29e0*/  PRMT R6, R0, 0x654, R6 ;  /* 0x0000065400067816 */ /* 0x000fe20000000006 */
[----:B--23--:R-:W-:Y:S06]  /*29f0*/  @!P0 BRA `(.L_x_49) ;  /* 0x0000004000588947 */ /* 0x00cfec0003800000 */
.L_x_114:
[----:B------:R-:W-:Y:S01]  /*2a00*/  ULEA UR8, UR5, UR6, 0x4 ;  /* 0x0000000605087291 */ /* 0x000fe2000f8e20ff */
[----:B------:R-:W-:Y:S01]  /*2a10*/  SEL R3, R6, R3, !P2 ;  /* 0x0000000306037207 */ /* 0x000fe20005000000 */
[----:B------:R-:W-:Y:S01]  /*2a20*/  UIADD3 UR9, UPT, UPT, UR4, 0x60, URZ ;  /* 0x0000006004097890 */ /* 0x000fe2000fffe0ff */
[----:B--2---:R-:W-:Y:S01]  /*2a30*/  LEA R2, R11, UR6, 0x3 ;  /* 0x000000060b027c11 */ /* 0x004fe2000f8e18ff */
[----:B------:R-:W-:Y:S01]  /*2a40*/  UIADD3 UR8, UPT, UPT, UR8, 0xf0, URZ ;  /* 0x000000f008087890 */ /* 0x000fe2000fffe0ff */
[----:B------:R2:W-:Y:S01]  /*2a50*/  @!P2 SYNCS.ARRIVE.TRANS64.RED RZ, [R3+URZ], R4 ;  /* 0x0000000403ffa9a7 */ /* 0x0005e200080004ff */
[----:B------:R-:W-:Y:S01]  /*2a60*/  UIADD3 UR4, UPT, UPT, UR5, 0x1, URZ ;  /* 0x0000000105047890 */ /* 0x000fe2000fffe0ff */
[----:B------:R-:W-:-:S03]  /*2a70*/  VIADD R8, R8, 0x1 ;  /* 0x0000000108087836 */ /* 0x000fc60000000000 */
[----:B------:R-:W-:Y:S02]  /*2a80*/  UISETP.NE.AND UP0, UPT, UR4, 0x2, UPT ;  /* 0x000000020400788c */ /* 0x000fe4000bf05270 */
[----:B------:R-:W-:Y:S01]  /*2a90*/  ISETP.NE.AND P0, PT, R8, 0x2, PT ;  /* 0x000000020800780c */ /* 0x000fe20003f05270 */
[----:B------:R-:W-:Y:S06]  /*2aa0*/  UGETNEXTWORKID.BROADCAST [UR8], [UR9] ;  /* 0x00000000080073ca */ /* 0x000fec0008000100 */
[----:B------:R-:W-:Y:S02]  /*2ab0*/  USEL UR7, URZ, 0x1, UP0 ;  /* 0x00000001ff077887 */ /* 0x000fe40008000000 */
[----:B------:R-:W-:-:S04]  /*2ac0*/  USEL UR5, UR4, URZ, UP0 ;  /* 0x000000ff04057287 */ /* 0x000fc80008000000 */
[----:B------:R-:W-:Y:S02]  /*2ad0*/  LOP3.LUT R12, R12, UR7, RZ, 0x3c, !PT ;  /* 0x000000070c0c7c12 */ /* 0x000fe4000f8e3cff */
[----:B--2---:R-:W-:-:S04]  /*2ae0*/  SHF.L.U32 R4, R10, 0x1f, RZ ;  /* 0x0000001f0a047819 */ /* 0x004fc800000006ff */
[----:B------:R-:W2:Y:S02]  /*2af0*/  SYNCS.PHASECHK.TRANS64.TRYWAIT P1, [R2+URZ+0x60], R4 ;  /* 0x00006004020075a7 */ /* 0x000ea400080211ff */
[----:B--2---:R-:W-:Y:S05]  /*2b00*/  @!P1 BRA `(.L_x_50) ;  /* 0x00000040002c9947 */ /* 0x004fea0003800000 */
.L_x_115:
[C---:B--2---:R-:W-:Y:S01]  /*2b10*/  LEA R4, R11.reuse, UR6, 0x4 ;  /* 0x000000060b047c11 */ /* 0x044fe2000f8e20ff */
[----:B------:R-:W-:Y:S01]  /*2b20*/  VIADD R2, R2, 0x70 ;  /* 0x0000007002027836 */ /* 0x000fe20000000000 */
[----:B------:R-:W-:Y:S01]  /*2b30*/  SEL R8, R8, RZ, P0 ;  /* 0x000000ff08087207 */ /* 0x000fe20000000000 */
[----:B------:R-:W-:-:S03]  /*2b40*/  VIADD R11, R11, 0x1 ;  /* 0x000000010b0b7836 */ /* 0x000fc60000000000 */
[----:B------:R-:W2:Y:S01]  /*2b50*/  LDS.128 R4, [R4+0xf0] ;  /* 0x0000f00004047984 */ /* 0x000ea20000000c00 */
[----:B------:R-:W-:Y:S02]  /*2b60*/  PRMT R2, RZ, 0x654, R2 ;  /* 0x00000654ff027816 */ /* 0x000fe40000000002 */
[C---:B------:R-:W-:Y:S01]  /*2b70*/  ISETP.NE.AND P1, PT, R11.reuse, 0x2, PT ;  /* 0x000000020b00780c */ /* 0x040fe20003f25270 */
[----:B------:R-:W-:Y:S01]  /*2b80*/  @!PT LDS RZ, [RZ] ;  /* 0x00000000fffff984 */ /* 0x000fe20000000800 */
[----:B------:R-:W-:Y:S01]  /*2b90*/  @!PT LDS RZ, [RZ] ;  /* 0x00000000fffff984 */ /* 0x000fe20000000800 */
[----:B------:R-:W-:Y:S01]  /*2ba0*/  @!PT LDS RZ, [RZ] ;  /* 0x00000000fffff984 */ /* 0x000fe20000000800 */
[----:B------:R-:W-:Y:S01]  /*2bb0*/  @!PT LDS RZ, [RZ] ;  /* 0x00000000fffff984 */ /* 0x000fe20000000800 */
[----:B------:R3:W-:Y:S06]  /*2bc0*/  MEMBAR.ALL.CTA ;  /* 0x0000000000007992 */ /* 0x0007ec0000008000 */
[----:B---3--:R-:W3:Y:S01]  /*2bd0*/  FENCE.VIEW.ASYNC.S ;  /* 0x00000000000073c6 */ /* 0x008ee20000000000 */
[----:B------:R-:W-:Y:S01]  /*2be0*/  SEL R11, R11, RZ, P1 ;  /* 0x000000ff0b0b7207 */ /* 0x000fe20000800000 */
[----:B---3--:R3:W-:Y:S01]  /*2bf0*/  SYNCS.ARRIVE.TRANS64.RED.A1T0 RZ, [R2+URZ], RZ ;  /* 0x000000ff02ff79a7 */ /* 0x0087e200081004ff */
[----:B--2---:R-:W-:-:S02]  /*2c00*/  LOP3.LUT P3, RZ, R6, 0x1, RZ, 0xc0, !PT ;  /* 0x0000000106ff7812 */ /* 0x004fc4000786c0ff */
[----:B------:R-:W-:-:S04]  /*2c10*/  SEL R4, RZ, 0x1, P1 ;  /* 0x00000001ff047807 */ /* 0x000fc80000800000 */
[----:B------:R-:W-:Y:S02]  /*2c20*/  LOP3.LUT R10, R10, R4, RZ, 0x3c, !PT ;  /* 0x000000040a0a7212 */ /* 0x000fe400078e3cff */
[----:B---3--:R-:W-:-:S04]  /*2c30*/  SEL R2, RZ, 0x1, P0 ;  /* 0x00000001ff027807 */ /* 0x008fc80000000000 */
[----:B------:R-:W-:Y:S01]  /*2c40*/  LOP3.LUT R9, R9, R2, RZ, 0x3c, !PT ;  /* 0x0000000209097212 */ /* 0x000fe200078e3cff */
[----:B------:R-:W-:Y:S06]  /*2c50*/  @P3 BRA `(.L_x_51) ;  /* 0xfffffffc002c3947 */ /* 0x000fec000383ffff */
[----:B------:R-:W-:Y:S01]  /*2c60*/  ULEA UR4, UR5, UR6, 0x3 ;  /* 0x0000000605047291 */ /* 0x000fe2000f8e18ff */
[----:B------:R-:W-:-:S08]  /*2c70*/  SHF.L.U32 R2, R12, 0x1f, RZ ;  /* 0x0000001f0c027819 */ /* 0x000fd000000006ff */
[----:B------:R-:W2:Y:S02]  /*2c80*/  SYNCS.PHASECHK.TRANS64 P0, [UR4+0x70], R2 ;  /* 0x00007002ff0075a7 */ /* 0x000ea40008001004 */
[----:B--2---:R-:W-:Y:S05]  /*2c90*/  @P0 BRA `(.L_x_52) ;  /* 0x0000000000080947 */ /* 0x004fea0003800000 */
[----:B------:R-:W2:Y:S02]  /*2ca0*/  SYNCS.PHASECHK.TRANS64.TRYWAIT P0, [UR4+0x70], R2 ;  /* 0x00007002ff0075a7 */ /* 0x000ea40008001104 */
[----:B--2---:R-:W-:Y:S05]  /*2cb0*/  @!P0 BRA `(.L_x_53) ;  /* 0x0000003c00d48947 */ /* 0x004fea0003800000 */
.L_x_52:
[----:B------:R-:W-:-:S04]  /*2cc0*/  UIADD3 UR7, UPT, UPT, UR5, 0x1, URZ ;  /* 0x0000000105077890 */ /* 0x000fc8000fffe0ff */
[----:B------:R-:W-:-:S04]  /*2cd0*/  UISETP.NE.AND UP0, UPT, UR7, 0x2, UPT ;  /* 0x000000020700788c */ /* 0x000fc8000bf05270 */
[----:B------:R-:W-:Y:S02]  /*2ce0*/  USEL UR8, URZ, 0x1, UP0 ;  /* 0x00000001ff087887 */ /* 0x000fe40008000000 */
[----:B------:R-:W-:-:S04]  /*2cf0*/  USEL UR7, UR7, URZ, UP0 ;  /* 0x000000ff07077287 */ /* 0x000fc80008000000 */
[----:B------:R-:W-:Y:S01]  /*2d00*/  ULEA UR7, UR7, UR6, 0x3 ;  /* 0x0000000607077291 */ /* 0x000fe2000f8e18ff */
[----:B--2---:R-:W-:-:S04]  /*2d10*/  LOP3.LUT R2, R12, UR8, RZ, 0x3c, !PT ;  /* 0x000000080c027c12 */ /* 0x004fc8000f8e3cff */
[----:B------:R-:W-:-:S04]  /*2d20*/  SHF.L.U32 R0, R2, 0x1f, RZ ;  /* 0x0000001f02007819 */ /* 0x000fc800000006ff */
[----:B------:R-:W2:Y:S02]  /*2d30*/  SYNCS.PHASECHK.TRANS64 P0, [UR7+0x70], R0 ;  /* 0x00007000ff0075a7 */ /* 0x000ea40008001007 */
[----:B-12---:R-:W-:Y:S05]  /*2d40*/  @P0 EXIT ;  /* 0x000000000000094d */ /* 0x006fea0003800000 */
[----:B------:R-:W-:Y:S02]  /*2d50*/  SHF.L.U32 R2, R2, 0x1f, RZ ;  /* 0x0000001f02027819 */ /* 0x000fe400000006ff */
[----:B------:R-:W-:-:S07]  /*2d60*/  MOV R0, UR7 ;  /* 0x0000000700007c02 */ /* 0x000fce0008000f00 */
.L_x_54:
[----:B-1----:R1:W2:Y:S02]  /*2d70*/  SYNCS.PHASECHK.TRANS64.TRYWAIT P0, [R0+URZ+0x70], R2 ;  /* 0x00007002000075a7 */ /* 0x0022a400080011ff */
[----:B--2---:R-:W-:Y:S05]  /*2d80*/  @!P0 NANOSLEEP.SYNCS 0x989680 ;  /* 0x009896800000895d */ /* 0x004fea0003900000 */
[----:B------:R-:W2:Y:S02]  /*2d90*/  @!P0 SYNCS.PHASECHK.TRANS64 P0, [R0+URZ+0x70], R2 ;  /* 0x00007002000085a7 */ /* 0x000ea400080010ff */
[----:B--2---:R-:W-:Y:S05]  /*2da0*/  @P0 EXIT ;  /* 0x000000000000094d */ /* 0x004fea0003800000 */
[----:B------:R-:W-:Y:S05]  /*2db0*/  BRA `(.L_x_54) ;  /* 0xfffffffc00ec7947 */ /* 0x000fea000383ffff */
.L_x_47:
[----:B------:R-:W-:Y:S05]  /*2dc0*/  BRA.U UP4, `(.L_x_55) ;  /* 0x0000000d04d47547 */ /* 0x000fea000b800000 */
[----:B------:R-:W-:Y:S01]  /*2dd0*/  UMOV UR4, 0x40 ;  /* 0x0000004000047882 */ /* 0x000fe20000000000 */
[----:B------:R-:W-:Y:S01]  /*2de0*/  NOP ;  /* 0x0000000000007918 */ /* 0x000fe20000000000 */
[----:B------:R-:W-:Y:S01]  /*2df0*/  ULEA UR5, UR48, UR4, 0x18 ;  /* 0x0000000430057291 */ /* 0x000fe2000f8ec0ff */
[----:B------:R-:W-:Y:S02]  /*2e00*/  UMOV UR6, 0x400 ;  /* 0x0000040000067882 */ /* 0x000fe40000000000 */
[----:B------:R-:W-:-:S06]  /*2e10*/  ULEA UR6, UR48, UR6, 0x18 ;  /* 0x0000000630067291 */ /* 0x000fcc000f8ec0ff */
[----:B------:R-:W2:Y:S02]  /*2e20*/  LDS.U8 R0, [UR5+0x1c] ;  /* 0x00001c05ff007984 */ /* 0x000ea40008000000 */
[----:B--2---:R-:W-:-:S13]  /*2e30*/  ISETP.NE.AND P0, PT, R0, RZ, PT ;  /* 0x000000ff0000720c */ /* 0x004fda0003f05270 */
[----:B------:R-:W-:Y:S05]  /*2e40*/  @P0 BRA `(.L_x_56) ;  /* 0x0000000000580947 */ /* 0x000fea0003800000 */
[----:B------:R-:W-:-:S13]  /*2e50*/  ELECT P0, URZ, PT ;  /* 0x0000000000ff782f */ /* 0x000fda0003800000 */
[----:B------:R-:W-:Y:S05]  /*2e60*/  @!P0 BRA `(.L_x_57) ;  /* 0x0000000000608947 */ /* 0x000fea0003800000 */
[----:B------:R-:W-:Y:S01]  /*2e70*/  UMOV UR4, 0x10 ;  /* 0x0000001000047882 */ /* 0x000fe20000000000 */
[----:B------:R-:W-:Y:S01]  /*2e80*/  HFMA2 R0, -RZ, RZ, 0, 5.9604644775390625e-08 ;  /* 0x00000001ff007431 */ /* 0x000fe200000001ff */
[----:B------:R-:W-:-:S03]  /*2e90*/  MOV R3, 0xffff ;  /* 0x0000ffff00037802 */ /* 0x000fc60000000f00 */
[----:B------:R-:W-:Y:S04]  /*2ea0*/  DEPBAR.LE SB2, 0x36 ;  /* 0x0000ad800000791a */ /* 0x000fe80000000000 */
[----:B------:R-:W2:Y:S02]  /*2eb0*/  UTCATOMSWS.FIND_AND_SET.ALIGN UP0, UR4, UR4 ;  /* 0x00000004000475e3 */ /* 0x000ea40008000800 */
[----:B--2---:R-:W-:Y:S01]  /*2ec0*/  MOV R4, UR4 ;  /* 0x0000000400047c02 */ /* 0x004fe20008000f00 */
[----:B------:R-:W-:Y:S06]  /*2ed0*/  BRA.U UP0, `(.L_x_58) ;  /* 0x0000000100187547 */ /* 0x000fec000b800000 */
.L_x_59:
[----:B------:R-:W-:Y:S05]  /*2ee0*/  NANOSLEEP 0x64 ;  /* 0x000000640000795d */ /* 0x000fea0003800000 */
[----:B------:R-:W-:-:S05]  /*2ef0*/  UMOV UR4, 0x10 ;  /* 0x0000001000047882 */ /* 0x000fca0000000000 */
[----:B------:R-:W-:Y:S04]  /*2f00*/  DEPBAR.LE SB2, 0x36 ;  /* 0x0000ad800000791a */ /* 0x000fe80000000000 */
[----:B------:R-:W2:Y:S02]  /*2f10*/  UTCATOMSWS.FIND_AND_SET.ALIGN UP0, UR4, UR4 ;  /* 0x00000004000475e3 */ /* 0x000ea40008000800 */
[----:B--2---:R-:W-:Y:S01]  /*2f20*/  MOV R4, UR4 ;  /* 0x0000000400047c02 */ /* 0x004fe20008000f00 */
[----:B------:R-:W-:Y:S05]  /*2f30*/  BRA.U !UP0, `(.L_x_59) ;  /* 0xfffffffd08e87547 */ /* 0x000fea000b83ffff */
.L_x_58:
[-C--:B------:R-:W-:Y:S02]  /*2f40*/  SHF.L.U32 R3, R3, R4.reuse, RZ ;  /* 0x0000000403037219 */ /* 0x080fe400000006ff */
[----:B------:R-:W-:Y:S01]  /*2f50*/  SHF.L.U32 R0, R0, R4, RZ ;  /* 0x0000000400007219 */ /* 0x000fe200000006ff */
[----:B------:R-:W-:Y:S02]  /*2f60*/  IMAD.SHL.U32 R4, R4, 0x20, RZ ;  /* 0x0000002004047824 */ /* 0x000fe400078e00ff */
[----:B------:R2:W-:Y:S04]  /*2f70*/  ATOMS.OR RZ, [UR5+0x14], R3 ;  /* 0x00001403ffff798c */ /* 0x0005e8000b000005 */
[----:B------:R2:W-:Y:S04]  /*2f80*/  ATOMS.OR RZ, [UR5+0x18], R0 ;  /* 0x00001800ffff798c */ /* 0x0005e8000b000005 */
[----:B------:R2:W-:Y:S01]  /*2f90*/  STS [UR6+0x110], R4 ;  /* 0x00011004ff007988 */ /* 0x0005e20008000806 */
[----:B------:R-:W-:Y:S05]  /*2fa0*/  BRA `(.L_x_57) ;  /* 0x0000000000107947 */ /* 0x000fea0003800000 */
.L_x_56:
[----:B------:R-:W-:Y:S02]  /*2fb0*/  MOV R0, 0xffffffff ;  /* 0xffffffff00007802 */ /* 0x000fe40000000f00 */
[----:B------:R-:W-:-:S03]  /*2fc0*/  MOV R4, 0x2ff0 ;  /* 0x00002ff000047802 */ /* 0x000fc60000000f00 */
[----:B------:R2:W-:Y:S04]  /*2fd0*/  STS [UR6+0x110], R0 ;  /* 0x00011000ff007988 */ /* 0x0005e80008000806 */
[----:B-12--5:R-:W-:Y:S05]  /*2fe0*/  CALL.REL.NOINC `($__internal_1_$__cuda_sm10x_tcgen05_guardrail_trap_phase_invalid_during_alloc) ;  /* 0x0000004000547944 */ /* 0x026fea0003c00000 */
.L_x_57:
[----:B------:R-:W-:Y:S05]  /*2ff0*/  WARPSYNC.ALL ;  /* 0x0000000000007948 */ /* 0x000fea0003800000 */
[----:B------:R-:W3:Y:S01]  /*3000*/  S2UR UR4, SR_CgaCtaId ;  /* 0x00000000000479c3 */ /* 0x000ee20000008800 */
[----:B------:R-:W-:Y:S01]  /*3010*/  UMOV UR26, 0x400 ;  /* 0x00000400001a7882 */ /* 0x000fe20000000000 */
[----:B------:R-:W-:-:S06]  /*3020*/  NOP ;  /* 0x0000000000007918 */ /* 0x000fcc0000000000 */
[----:B------:R-:W-:Y:S06]  /*3030*/  BAR.ARV 0x6, 0xa0 ;  /* 0x0182800000007b1d */ /* 0x000fec0000002000 */
[----:B------:R-:W4:Y:S01]  /*3040*/  LDCU UR5, c[0x0][0x38c] ;  /* 0x00007180ff0577ac */ /* 0x000f220008000800 */
[----:B------:R-:W-:Y:S01]  /*3050*/  LOP3.LUT R2, R2, 0xffff, RZ, 0xc0, !PT ;  /* 0x0000ffff02027812 */ /* 0x000fe200078ec0ff */
[----:B------:R-:W-:Y:S01]  /*3060*/  IMAD.MOV.U32 R11, RZ, RZ, 0x1 ;  /* 0x00000001ff0b7424 */ /* 0x000fe200078e00ff */
[----:B------:R-:W-:Y:S01]  /*3070*/  CS2R R8, SRZ ;  /* 0x0000000000087805 */ /* 0x000fe2000001ff00 */
[----:B------:R-:W1:Y:S01]  /*3080*/  LDCU UR7, c[0x0][0x38c] ;  /* 0x00007180ff0777ac */ /* 0x000e620008000800 */
[----:B------:R-:W-:Y:S01]  /*3090*/  R2UR UR27, R2 ;  /* 0x00000000021b72ca */ /* 0x000fe200000e0000 */
[----:B------:R-:W-:Y:S01]  /*30a0*/  IMAD.MOV.U32 R10, RZ, RZ, RZ ;  /* 0x000000ffff0a7224 */ /* 0x000fe200078e00ff */
[----:B------:R-:W-:Y:S01]  /*30b0*/  UMOV UR30, URZ ;  /* 0x000000ff001e7c82 */ /* 0x000fe20008000000 */
[----:B------:R-:W-:Y:S01]  /*30c0*/  UMOV UR24, URZ ;  /* 0x000000ff00187c82 */ /* 0x000fe20008000000 */
[----:B---3--:R-:W-:Y:S01]  /*30d0*/  ULEA UR26, UR4, UR26, 0x18 ;  /* 0x0000001a041a7291 */ /* 0x008fe2000f8ec0ff */
[----:B------:R-:W-:Y:S01]  /*30e0*/  UMOV UR38, 0x0 ;  /* 0x0000000000267882 */ /* 0x000fe20000000000 */
[----:B------:R-:W-:-:S02]  /*30f0*/  UMOV UR39, 0x41004a0 ;  /* 0x041004a000277882 */ /* 0x000fc40000000000 */
[----:B------:R-:W-:Y:S02]  /*3100*/  UIADD3 UR4, UPT, UPT, UR26, 0x2400, URZ ;  /* 0x000024001a047890 */ /* 0x000fe4000fffe0ff */
[----:B------:R-:W-:Y:S02]  /*3110*/  UIADD3 UR6, UPT, UPT, UR26, 0xa400, URZ ;  /* 0x0000a4001a067890 */ /* 0x000fe4000fffe0ff */
[----:B----4-:R-:W-:Y:S01]  /*3120*/  UIADD3 UR5, UPT, UPT, UR5, 0x7f, URZ ;  /* 0x0000007f05057890 */ /* 0x010fe2000fffe0ff */
[----:B--2---:R-:W2:Y:S01]  /*3130*/  LDS R0, [UR26+0x110] ;  /* 0x0001101aff007984 */ /* 0x004ea20008000800 */
[----:B-1----:R-:W-:Y:S01]  /*3140*/  UMOV UR36, 0x0 ;  /* 0x0000000000247882 */ /* 0x002fe20000000000 */
[----:B------:R-:W-:Y:S01]  /*3150*/  UMOV UR37, 0x41004a0 ;  /* 0x041004a000257882 */ /* 0x000fe20000000000 */
[----:B------:R-:W-:Y:S02]  /*3160*/  USHF.R.S32.HI UR40, URZ, 0x1f, UR5 ;  /* 0x0000001fff287899 */ /* 0x000fe40008011405 */
[----:B------:R-:W-:-:S02]  /*3170*/  UISETP.GE.AND UP4, UPT, UR7, 0x1, UPT ;  /* 0x000000010700788c */ /* 0x000fc4000bf86270 */
[----:B------:R-:W-:Y:S02]  /*3180*/  ULEA.HI UR40, UR40, UR5, URZ, 0x7 ;  /* 0x0000000528287291 */ /* 0x000fe4000f8f38ff */
[----:B------:R-:W-:Y:S02]  /*3190*/  USHF.R.U32.HI UR5, URZ, 0x4, UR4 ;  /* 0x00000004ff057899 */ /* 0x000fe40008011604 */
[----:B------:R-:W-:Y:S02]  /*31a0*/  USHF.R.S32.HI UR40, URZ, 0x7, UR40 ;  /* 0x00000007ff287899 */ /* 0x000fe40008011428 */
[----:B------:R-:W-:Y:S02]  /*31b0*/  USHF.R.U32.HI UR4, URZ, 0x4, UR6 ;  /* 0x00000004ff047899 */ /* 0x000fe40008011606 */
[----:B------:R-:W-:Y:S02]  /*31c0*/  UISETP.LT.AND UP0, UPT, UR40, 0x1, UPT ;  /* 0x000000012800788c */ /* 0x000fe4000bf01270 */
[----:B------:R-:W-:-:S02]  /*31d0*/  ULOP3.LUT UR5, UR5, 0x3fff, URZ, 0xc0, !UPT ;  /* 0x00003fff05057892 */ /* 0x000fc4000f8ec0ff */
[----:B------:R-:W-:Y:S02]  /*31e0*/  ULOP3.LUT UR4, UR4, 0x3fff, URZ, 0xc0, !UPT ;  /* 0x00003fff04047892 */ /* 0x000fe4000f8ec0ff */
[----:B------:R-:W-:Y:S02]  /*31f0*/  USEL UR41, UR40, 0x1, !UP0 ;  /* 0x0000000128297887 */ /* 0x000fe4000c000000 */
[----:B------:R-:W-:Y:S02]  /*3200*/  ULOP3.LUT UR28, UR5, 0x10000, URZ, 0xfc, !UPT ;  /* 0x00010000051c7892 */ /* 0x000fe4000f8efcff */
[----:B------:R-:W-:Y:S02]  /*3210*/  ULOP3.LUT UR29, UR4, 0x10000, URZ, 0xfc, !UPT ;  /* 0x00010000041d7892 */ /* 0x000fe4000f8efcff */
[----:B------:R-:W-:Y:S01]  /*3220*/  UIADD3 UR41, UPT, UPT, -UR41, URZ, URZ ;  /* 0x000000ff29297290 */ /* 0x000fe2000fffe1ff */
[----:B------:R-:W-:Y:S01]  /*3230*/  UMOV UR34, 0x0 ;  /* 0x0000000000227882 */ /* 0x000fe20000000000 */
[----:B------:R-:W-:Y:S01]  /*3240*/  UMOV UR35, 0x41004a0 ;  /* 0x041004a000237882 */ /* 0x000fe20000000000 */
[----:B------:R-:W-:Y:S01]  /*3250*/  UMOV UR32, 0x0 ;  /* 0x0000000000207882 */ /* 0x000fe20000000000 */
[----:B------:R-:W-:Y:S01]  /*3260*/  UMOV UR33, 0x41004a0 ;  /* 0x041004a000217882 */ /* 0x000fe20000000000 */
[----:B--2---:R-:W-:-:S15]  /*3270*/  R2UR UR42, R0 ;  /* 0x00000000002a72ca */ /* 0x004fde00000e0000 */
.L_x_66:
[----:B------:R-:W-:Y:S02]  /*3280*/  LEA R0, R10, UR26, 0x3 ;  /* 0x0000001a0a007c11 */ /* 0x000fe4000f8e18ff */
[----:B------:R-:W-:Y:S02]  /*3290*/  SHF.L.U32 R2, R9, 0x1f, RZ ;  /* 0x0000001f09027819 */ /* 0x000fe400000006ff */
[----:B------:R-:W-:Y:S01]  /*32a0*/  PLOP3.LUT P0, PT, PT, PT, UP4, 0x80, 0x8 ;  /* 0x000000000008781c */ /* 0x000fe20003f0f048 */
[----:B------:R-:W-:Y:S01]  /*32b0*/  VIADD R3, R0, 0x70 ;  /* 0x0000007000037836 */ /* 0x000fe20000000000 */
[----:B-1----:R-:W1:Y:S02]  /*32c0*/  SYNCS.PHASECHK.TRANS64.TRYWAIT P1, [R0+URZ+0x60], R2 ;  /* 0x00006002000075a7 */ /* 0x002e6400080211ff */
[----:B-1-3--:R-:W-:Y:S09]  /*32d0*/  @!P1 BRA `(.L_x_60) ;  /* 0x0000003800649947 */ /* 0x00aff20003800000 */
.L_x_117:
[----:B------:R-:W-:Y:S01]  /*32e0*/  LEA R4, R10, UR26, 0x4 ;  /* 0x0000001a0a047c11 */ /* 0x000fe2000f8e20ff */
[----:B------:R-:W-:Y:S01]  /*32f0*/  @UP4 ULEA UR4, UR24, UR26, 0x3 ;  /* 0x0000001a18044291 */ /* 0x000fe2000f8e18ff */
[----:B------:R-:W-:Y:S01]  /*3300*/  PLOP3.LUT P2, PT, PT, PT, PT, 0x80, 0x8 ;  /* 0x000000000008781c */ /* 0x000fe20003f4f070 */
[----:B------:R-:W-:Y:S01]  /*3310*/  ULEA UR31, UR30, UR26, 0x3 ;  /* 0x0000001a1e1f7291 */ /* 0x000fe2000f8e18ff */
[----:B------:R-:W-:Y:S02]  /*3320*/  PRMT R3, RZ, 0x654, R3 ;  /* 0x00000654ff037816 */ /* 0x000fe40000000003 */
[----:B------:R-:W2:Y:S01]  /*3330*/  LDS.128 R4, [R4+0xf0] ;  /* 0x0000f00004047984 */ /* 0x000ea20000000c00 */
[----:B-1----:R-:W-:Y:S02]  /*3340*/  @P0 SHF.L.U32 R2, R8, 0x1f, RZ ;  /* 0x0000001f08020819 */ /* 0x002fe400000006ff */
[----:B------:R-:W-:Y:S01]  /*3350*/  SHF.L.U32 R0, R11, 0x1f, RZ ;  /* 0x0000001f0b007819 */ /* 0x000fe200000006ff */
[----:B------:R-:W-:Y:S01]  /*3360*/  @!PT LDS RZ, [RZ] ;  /* 0x00000000fffff984 */ /* 0x000fe20000000800 */
[----:B------:R-:W-:Y:S01]  /*3370*/  @!PT LDS RZ, [RZ] ;  /* 0x00000000fffff984 */ /* 0x000fe20000000800 */
[----:B------:R-:W-:Y:S01]  /*3380*/  @!PT LDS RZ, [RZ] ;  /* 0x00000000fffff984 */ /* 0x000fe20000000800 */
[----:B------:R-:W-:Y:S01]  /*3390*/  @!PT LDS RZ, [RZ] ;  /* 0x00000000fffff984 */ /* 0x000fe20000000800 */
[----:B------:R1:W-:Y:S06]  /*33a0*/  MEMBAR.ALL.CTA ;  /* 0x0000000000007992 */ /* 0x0003ec0000008000 */
[----:B-1----:R-:W1:Y:S02]  /*33b0*/  FENCE.VIEW.ASYNC.S ;  /* 0x00000000000073c6 */ /* 0x002e640000000000 */
[----:B-1----:R1:W-:Y:S01]  /*33c0*/  SYNCS.ARRIVE.TRANS64.RED.A1T0 RZ, [R3+URZ], RZ ;  /* 0x000000ff03ff79a7 */ /* 0x0023e200081004ff */
[----:B------:R1:W3:Y:S01]  /*33d0*/  @P0 SYNCS.PHASECHK.TRANS64.TRYWAIT P2, [UR4], R2 ;  /* 0x00000002ff0005a7 */ /* 0x0002e20008041104 */
[----:B------:R-:W-:Y:S01]  /*33e0*/  ULEA.HI UR4, UR30, UR30, URZ, 0x1 ;  /* 0x0000001e1e047291 */ /* 0x000fe2000f8f08ff */
[----:B--2---:R-:W-:-:S03]  /*33f0*/  LOP3.LUT P1, RZ, R6, 0x1, RZ, 0xc0, !PT ;  /* 0x0000000106ff7812 */ /* 0x004fc6000782c0ff */
[----:B------:R-:W-:Y:S02]  /*3400*/  USHF.L.U32 UR11, UR4, 0x5, URZ ;  /* 0x00000005040b7899 */ /* 0x000fe400080006ff */
[----:B------:R-:W-:Y:S02]  /*3410*/  ULOP3.LUT UR4, UR4, 0xffe, URZ, 0xc0, !UPT ;  /* 0x00000ffe04047892 */ /* 0x000fe4000f8ec0ff */
[----:B------:R-:W-:Y:S02]  /*3420*/  ULOP3.LUT UR11, UR11, 0xffffffc0, URZ, 0xc0, !UPT ;  /* 0xffffffc00b0b7892 */ /* 0x000fe4000f8ec0ff */
[----:B------:R-:W-:Y:S02]  /*3430*/  UIADD3 UR4, UPT, UPT, -UR4, UR30, URZ ;  /* 0x0000001e04047290 */ /* 0x000fe4000fffe1ff */
[----:B------:R-:W-:Y:S01]  /*3440*/  UIADD3 UR11, UPT, UPT, UR42, UR11, URZ ;  /* 0x0000000b2a0b7290 */ /* 0x000fe2000fffe0ff */
[----:B------:R-:W2:Y:S03]  /*3450*/  SYNCS.PHASECHK.TRANS64.TRYWAIT P0, [UR31+0xa0], R0 ;  /* 0x0000a000ff0075a7 */ /* 0x000ea6000800111f */
[----:B------:R-:W-:Y:S01]  /*3460*/  ULEA UR11, UR4, UR11, 0x14 ;  /* 0x0000000b040b7291 */ /* 0x000fe2000f8ea0ff */
[----:B-123--:R-:W-:Y:S11]  /*3470*/  @!P0 BRA `(.L_x_61) ;  /* 0x0000003800108947 */ /* 0x00eff60003800000 */
.L_x_119:
[----:B------:R-:W-:Y:S01]  /*3480*/  IADD3 R10, PT, PT, R10, 0x1, RZ ;  /* 0x000000010a0a7810 */ /* 0x000fe20007ffe0ff */
[----:B------:R-:W-:Y:S06]  /*3490*/  BRA.U !UP4, `(.L_x_62) ;  /* 0x000000010cc07547 */ /* 0x000fec000b800000 */
[----:B------:R-:W-:Y:S01]  /*34a0*/  UPLOP3.LUT UP2, UPT, UPT, UPT, UPT, 0x40, 0x4 ;  /* 0x000000000004789c */ /* 0x000fe20003f4e870 */
[----:B------:R-:W-:Y:S01]  /*34b0*/  UMOV UR23, UR41 ;  /* 0x0000002900177c82 */ /* 0x000fe20008000000 */
[----:B------:R-:W-:Y:S01]  /*34c0*/  UMOV UR22, UR40 ;  /* 0x0000002800167c82 */ /* 0x000fe20008000000 */
[----:B------:R-:W-:-:S08]  /*34d0*/  UMOV UR10, UR24 ;  /* 0x00000018000a7c82 */ /* 0x000fd00008000000 */
.L_x_65:
[----:B------:R-:W-:Y:S02]  /*34e0*/  UIADD3 UR23, UPT, UPT, UR23, 0x1, URZ ;  /* 0x0000000117177890 */ /* 0x000fe4000fffe0ff */
[----:B--2---:R-:W-:Y:S02]  /*34f0*/  ULEA UR5, UR10, UR26, 0x3 ;  /* 0x0000001a0a057291 */ /* 0x004fe4000f8e18ff */
[----:B------:R-:W-:Y:S01]  /*3500*/  UISETP.NE.AND UP3, UPT, UR23, URZ, UPT ;  /* 0x000000ff1700728c */ /* 0x000fe2000bf65270 */
[----:B---3--:R-:W-:Y:S10]  /*3510*/  @P2 BRA `(.L_x_63) ;  /* 0x00000000000c2947 */ /* 0x008ff40003800000 */
[----:B-1----:R-:W-:Y:S04]  /*3520*/  SHF.L.U32 R2, R8, 0x1f, RZ ;  /* 0x0000001f08027819 */ /* 0x002fe800000006ff */
[----:B------:R-:W1:Y:S02]  /*3530*/  SYNCS.PHASECHK.TRANS64.TRYWAIT P0, [UR5], R2 ;  /* 0x00000002ff0075a7 */ /* 0x000e640008001105 */
[----:B-1----:R-:W-:Y:S05]  /*3540*/  @!P0 BRA `(.L_x_64) ;  /* 0x0000003400f48947 */ /* 0x002fea0003800000 */
.L_x_63:
[----:B------:R-:W-:Y:S01]  /*3550*/  UISETP.NE.AND UP0, UPT, UR22, 0x1, UPT ;  /* 0x000000011600788c */ /* 0x000fe2000bf05270 */
[----:B------:R-:W-:Y:S01]  /*3560*/  PLOP3.LUT P2, PT, PT, PT, PT, 0x80, 0x8 ;  /* 0x000000000008781c */ /* 0x000fe20003f4f070 */
[----:B------:R-:W-:Y:S02]  /*3570*/  UIADD3 UR4, UPT, UPT, UR10, 0x1, URZ ;  /* 0x000000010a047890 */ /* 0x000fe4000fffe0ff */
[----:B------:R-:W-:Y:S02]  /*3580*/  UIADD3 UR25, UPT, UPT, UR5, 0x20, URZ ;  /* 0x0000002005197890 */ /* 0x000fe4000fffe0ff */
[----:B------:R-:W-:Y:S01]  /*3590*/  UISETP.NE.AND UP1, UPT, UR4, 0x4, UPT ;  /* 0x000000040400788c */ /* 0x000fe2000bf25270 */
[----:B------:R-:W-:Y:S01]  /*35a0*/  PLOP3.LUT P0, PT, PT, PT, UP0, 0x80, 0x8 ;  /* 0x000000000008781c */ /* 0x000fe20003f0f008 */
[----:B------:R-:W-:Y:S02]  /*35b0*/  UIADD3 UR22, UPT, UPT, UR22, -0x1, URZ ;  /* 0xffffffff16167890 */ /* 0x000fe4000fffe0ff */
[----:B------:R-:W-:Y:S02]  /*35c0*/  USEL UR6, URZ, 0x1, UP1 ;  /* 0x00000001ff067887 */ /* 0x000fe40008800000 */
[----:B------:R-:W-:Y:S01]  /*35d0*/  USEL UR24, UR4, URZ, UP1 ;  /* 0x000000ff04187287 */ /* 0x000fe20008800000 */
[----:B------:R-:W-:Y:S01]  /*35e0*/  UMOV UR7, 0x40004040 ;  /* 0x4000404000077882 */ /* 0x000fe20000000000 */
[----:B------:R-:W-:Y:S02]  /*35f0*/  UMOV UR5, 0x40004040 ;  /* 0x4000404000057882 */ /* 0x000fe40000000000 */
[----:B------:R-:W-:Y:S01]  /*3600*/  @UP0 ULEA UR4, UR24, UR26, 0x3 ;  /* 0x0000001a18040291 */ /* 0x000fe2000f8e18ff */
[----:B------:R-:W-:Y:S01]  /*3610*/  LOP3.LUT R8, R8, UR6, RZ, 0x3c, !PT ;  /* 0x0000000608087c12 */ /* 0x000fe2000f8e3cff */
[----:B------:R-:W-:Y:S01]  /*3620*/  ULEA UR6, UR10, UR29, 0x9 ;  /* 0x0000001d0a067291 */ /* 0x000fe2000f8e48ff */
[----:B------:R-:W-:Y:S02]  /*3630*/  UMOV UR21, 0x40004040 ;  /* 0x4000404000157882 */ /* 0x000fe40000000000 */
[----:B-1----:R-:W-:Y:S01]  /*3640*/  @P0 SHF.L.U32 R0, R8, 0x1f, RZ ;  /* 0x0000001f08000819 */ /* 0x002fe200000006ff */
[----:B------:R-:W-:Y:S02]  /*3650*/  UIADD3 UR20, UPT, UPT, UR6, 0x2, URZ ;  /* 0x0000000206147890 */ /* 0x000fe4000fffe0ff */
[----:B------:R-:W-:Y:S01]  /*3660*/  UIADD3 UR16, UPT, UPT, UR6, 0x4, URZ ;  /* 0x0000000406107890 */ /* 0x000fe2000fffe0ff */
[----:B------:R2:W3:Y:S01]  /*3670*/  @P0 SYNCS.PHASECHK.TRANS64.TRYWAIT P2, [UR4], R0 ;  /* 0x00000000ff0005a7 */ /* 0x0004e20008041104 */
[----:B------:R-:W-:Y:S02]  /*3680*/  ULEA UR4, UR10, UR28, 0x9 ;  /* 0x0000001c0a047291 */ /* 0x000fe4000f8e48ff */
[----:B------:R-:W-:Y:S02]  /*3690*/  UIADD3 UR12, UPT, UPT, UR6, 0x6, URZ ;  /* 0x00000006060c7890 */ /* 0x000fe4000fffe0ff */
[----:B------:R-:W-:Y:S02]  /*36a0*/  UIADD3 UR18, UPT, UPT, UR4, 0x2, URZ ;  /* 0x0000000204127890 */ /* 0x000fe4000fffe0ff */
[----:B------:R-:W-:Y:S02]  /*36b0*/  UIADD3 UR14, UPT, UPT, UR4, 0x4, URZ ;  /* 0x00000004040e7890 */ /* 0x000fe4000fffe0ff */
[----:B------:R-:W-:Y:S01]  /*36c0*/  UIADD3 UR8, UPT, UPT, UR4, 0x6, URZ ;  /* 0x0000000604087890 */ /* 0x000fe2000fffe0ff */
[----:B------:R2:W-:Y:S01]  /*36d0*/  UTCIMMA gdesc[UR4], gdesc[UR6], tmem[UR11], tmem[UR38], idesc[UR39], UP2 ;  /* 0x00ff2606040075ea */ /* 0x0005e2000900010b */
[----:B------:R-:W-:Y:S01]  /*36e0*/  UPLOP3.LUT UP2, UPT, UPT, UPT, UPT, 0x80, 0x8 ;  /* 0x000000000008789c */ /* 0x000fe20003f4f070 */
[----:B------:R-:W-:Y:S01]  /*36f0*/  UMOV UR19, 0x40004040 ;  /* 0x4000404000137882 */ /* 0x000fe20000000000 */
[----:B------:R-:W-:Y:S01]  /*3700*/  UMOV UR17, 0x40004040 ;  /* 0x4000404000117882 */ /* 0x000fe20000000000 */
[----:B------:R2:W-:Y:S01]  /*3710*/  UTCIMMA gdesc[UR18], gdesc[UR20], tmem[UR11], tmem[UR36], idesc[UR37], UPT ;  /* 0x00ff2414120075ea */ /* 0x0005e2000b80010b */
[----:B------:R-:W-:Y:S01]  /*3720*/  UMOV UR15, 0x40004040 ;  /* 0x40004040000f7882 */ /* 0x000fe20000000000 */
[----:B------:R-:W-:Y:S01]  /*3730*/  UMOV UR13, 0x40004040 ;  /* 0x40004040000d7882 */ /* 0x000fe20000000000 */
[----:B------:R-:W-:Y:S01]  /*3740*/  UMOV UR9, 0x40004040 ;  /* 0x4000404000097882 */ /* 0x000fe20000000000 */
[----:B------:R2:W-:Y:S01]  /*3750*/  UTCIMMA gdesc[UR14], gdesc[UR16], tmem[UR11], tmem[UR34], idesc[UR35], UPT ;  /* 0x00ff22100e0075ea */ /* 0x0005e2000b80010b */
[----:B------:R2:W-:Y:S01]  /*3760*/  UTCIMMA gdesc[UR8], gdesc[UR12], tmem[UR11], tmem[UR32], idesc[UR33], UPT ;  /* 0x00ff200c080075ea */ /* 0x0005e2000b80010b */
[----:B------:R2:W-:Y:S01]  /*3770*/  UTCBAR.MULTICAST [UR25], URZ, UR27 ;  /* 0x000000ff190073e9 */ /* 0x0005e2000800081b */
[----:B------:R-:W-:Y:S01]  /*3780*/  UMOV UR10, UR24 ;  /* 0x00000018000a7c82 */ /* 0x000fe20008000000 */
[----:B------:R-:W-:Y:S05]  /*3790*/  BRA.U UP3, `(.L_x_65) ;  /* 0xfffffffd03507547 */ /* 0x000fea000b83ffff */
.L_x_62:
[----:B--2---:R-:W-:Y:S01]  /*37a0*/  UIADD3 UR4, UPT, UPT, UR30, 0x1, URZ ;  /* 0x000000011e047890 */ /* 0x004fe2000fffe0ff */
[C---:B------:R-:W-:Y:S01]  /*37b0*/  ISETP.NE.AND P0, PT, R10.reuse, 0x2, PT ;  /* 0x000000020a00780c */ /* 0x040fe20003f05270 */
[----:B------:R-:W-:Y:S02]  /*37c0*/  UIADD3 UR5, UPT, UPT, UR31, 0x80, URZ ;  /* 0x000000801f057890 */ /* 0x000fe4000fffe0ff */
[----:B------:R-:W-:Y:S01]  /*37d0*/  UISETP.NE.AND UP0, UPT, UR4, 0x4, UPT ;  /* 0x000000040400788c */ /* 0x000fe2000bf05270 */
[----:B-1----:R-:W-:Y:S02]  /*37e0*/  SEL R0, RZ, 0x1, P0 ;  /* 0x00000001ff007807 */ /* 0x002fe40000000000 */
[----:B------:R-:W-:Y:S01]  /*37f0*/  SEL R10, R10, RZ, P0 ;  /* 0x000000ff0a0a7207 */ /* 0x000fe20000000000 */
[----:B------:R-:W-:Y:S01]  /*3800*/  USEL UR6, URZ, 0x1, UP0 ;  /* 0x00000001ff067887 */ /* 0x000fe20008000000 */
[----:B------:R-:W-:Y:S01]  /*3810*/  LOP3.LUT R9, R9, R0, RZ, 0x3c, !PT ;  /* 0x0000000009097212 */ /* 0x000fe200078e3cff */
[----:B------:R-:W-:Y:S01]  /*3820*/  USEL UR30, UR4, URZ, UP0 ;  /* 0x000000ff041e7287 */ /* 0x000fe20008000000 */
[----:B------:R1:W-:Y:S03]  /*3830*/  UTCBAR [UR5], URZ ;  /* 0x000000ff050073e9 */ /* 0x0003e600080000ff */
[----:B------:R-:W-:Y:S01]  /*3840*/  LOP3.LUT R11, R11, UR6, RZ, 0x3c, !PT ;  /* 0x000000060b0b7c12 */ /* 0x000fe2000f8e3cff */
[----:B------:R-:W-:Y:S07]  /*3850*/  @P1 BRA `(.L_x_66) ;  /* 0xfffffff800881947 */ /* 0x000fee000383ffff */
[----:B------:R-:W2:Y:S01]  /*3860*/  S2UR UR8, SR_CgaCtaId ;  /* 0x00000000000879c3 */ /* 0x000ea20000008800 */
[----:B------:R-:W-:Y:S01]  /*3870*/  ELECT P0, URZ, PT ;  /* 0x0000000000ff782f */ /* 0x000fe20003800000 */
[----:B------:R-:W-:Y:S01]  /*3880*/  IMAD.MOV.U32 R0, RZ, RZ, 0x1 ;  /* 0x00000001ff007424 */ /* 0x000fe200078e00ff */
[----:B------:R-:W-:Y:S01]  /*3890*/  UIADD3 UR26, UPT, UPT, UR26, 0xa0, URZ ;  /* 0x000000a01a1a7890 */ /* 0x000fe2000fffe0ff */
[----:B------:R-:W-:Y:S01]  /*38a0*/  SHF.L.U32 R2, R11, 0x1f, RZ ;  /* 0x0000001f0b027819 */ /* 0x000fe200000006ff */
[----:B------:R-:W-:-:S03]  /*38b0*/  UMOV UR4, 0x40 ;  /* 0x0000004000047882 */ /* 0x000fc60000000000 */
[----:B------:R-:W-:Y:S01]  /*38c0*/  UVIRTCOUNT.DEALLOC.SMPOOL 0x80 ;  /* 0x000000800000784c */ /* 0x000fe20000000000 */
[----:B--2---:R-:W-:Y:S02]  /*38d0*/  ULEA UR8, UR8, UR4, 0x18 ;  /* 0x0000000408087291 */ /* 0x004fe4000f8ec0ff */
[----:B------:R-:W-:-:S07]  /*38e0*/  ULEA UR4, UR30, UR26, 0x3 ;  /* 0x0000001a1e047291 */ /* 0x000fce000f8e18ff */
[----:B------:R2:W-:Y:S02]  /*38f0*/  @P0 STS.U8 [UR8+0x1c], R0 ;  /* 0x00001c00ff000988 */ /* 0x0005e40008000008 */
[----:B------:R-:W4:Y:S02]  /*3900*/  SYNCS.PHASECHK.TRANS64.TRYWAIT P0, [UR4], R2 ;  /* 0x00000002ff0075a7 */ /* 0x000f240008001104 */
[----:B--2-4-:R-:W-:Y:S05]  /*3910*/  @!P0 BRA `(.L_x_67) ;  /* 0x0000003400188947 */ /* 0x014fea0003800000 */
.L_x_122:
[----:B------:R-:W-:-:S04]  /*3920*/  UIADD3 UR4, UPT, UPT, UR30, 0x1, URZ ;  /* 0x000000011e047890 */ /* 0x000fc8000fffe0ff */
[----:B------:R-:W-:-:S04]  /*3930*/  UISETP.NE.AND UP0, UPT, UR4, 0x4, UPT ;  /* 0x000000040400788c */ /* 0x000fc8000bf05270 */
[----:B------:R-:W-:Y:S02]  /*3940*/  USEL UR6, URZ, 0x1, UP0 ;  /* 0x00000001ff067887 */ /* 0x000fe40008000000 */
[----:B------:R-:W-:-:S04]  /*3950*/  USEL UR4, UR4, URZ, UP0 ;  /* 0x000000ff04047287 */ /* 0x000fc80008000000 */
[----:B-1----:R-:W-:Y:S01]  /*3960*/  ULEA UR5, UR4, UR26, 0x3 ;  /* 0x0000001a04057291 */ /* 0x002fe2000f8e18ff */
[----:B--2---:R-:W-:-:S04]  /*3970*/  LOP3.LUT R2, R11, UR6, RZ, 0x3c, !PT ;  /* 0x000000060b027c12 */ /* 0x004fc8000f8e3cff */
[----:B------:R-:W-:-:S04]  /*3980*/  SHF.L.U32 R3, R2, 0x1f, RZ ;  /* 0x0000001f02037819 */ /* 0x000fc800000006ff */
[----:B------:R-:W1:Y:S02]  /*3990*/  SYNCS.PHASECHK.TRANS64.TRYWAIT P0, [UR5], R3 ;  /* 0x00000003ff0075a7 */ /* 0x000e640008001105 */
[----:B-1----:R-:W-:Y:S05]  /*39a0*/  @!P0 BRA `(.L_x_68) ;  /* 0x00000034000c8947 */ /* 0x002fea0003800000 */
.L_x_124:
        /* <DEDUP_REMOVED lines=9> */
.L_x_126:
[----:B------:R-:W-:-:S04]  /*3a40*/  UIADD3 UR4, UPT, UPT, UR4, 0x1, URZ ;  /* 0x0000000104047890 */ /* 0x000fc8000fffe0ff */
[----:B------:R-:W-:-:S04]  /*3a50*/  UISETP.NE.AND UP0, UPT, UR4, 0x4, UPT ;  /* 0x000000040400788c */ /* 0x000fc8000bf05270 */
[----:B------:R-:W-:Y:S02]  /*3a60*/  USEL UR5, URZ, 0x1, UP0 ;  /* 0x00000001ff057887 */ /* 0x000fe40008000000 */
[----:B------:R-:W-:-:S04]  /*3a70*/  USEL UR4, UR4, URZ, UP0 ;  /* 0x000000ff04047287 */ /* 0x000fc80008000000 */
[----:B------:R-:W-:Y:S01]  /*3a80*/  ULEA UR4, UR4, UR26, 0x3 ;  /* 0x0000001a04047291 */ /* 0x000fe2000f8e18ff */
[----:B------:R-:W-:-:S04]  /*3a90*/  LOP3.LUT R2, R2, UR5, RZ, 0x3c, !PT ;  /* 0x0000000502027c12 */ /* 0x000fc8000f8e3cff */
[----:B------:R-:W-:-:S04]  /*3aa0*/  SHF.L.U32 R2, R2, 0x1f, RZ ;  /* 0x0000001f02027819 */ /* 0x000fc800000006ff */
[----:B------:R-:W2:Y:S02]  /*3ab0*/  SYNCS.PHASECHK.TRANS64.TRYWAIT P0, [UR4], R2 ;  /* 0x00000002ff0075a7 */ /* 0x000ea40008001104 */
[----:B--2---:R-:W-:Y:S05]  /*3ac0*/  @!P0 BRA `(.L_x_70) ;  /* 0x0000003000f48947 */ /* 0x004fea0003800000 */
.L_x_128:
[----:B------:R-:W-:Y:S01]  /*3ad0*/  NOP ;  /* 0x0000000000007918 */ /* 0x000fe20000000000 */
[----:B-1----:R-:W1:Y:S01]  /*3ae0*/  LDS R0, [UR8+0x14] ;  /* 0x00001408ff007984 */ /* 0x002e620008000800 */
[----:B------:R-:W-:Y:S01]  /*3af0*/  ULOP3.LUT UR4, UR42, 0xffff, URZ, 0xc0, !UPT ;  /* 0x0000ffff2a047892 */ /* 0x000fe2000f8ec0ff */
[----:B------:R-:W-:Y:S01]  /*3b00*/  UMOV UR5, 0xffff ;  /* 0x0000ffff00057882 */ /* 0x000fe20000000000 */
[----:B------:R-:W-:Y:S02]  /*3b10*/  UMOV UR6, 0x1 ;  /* 0x0000000100067882 */ /* 0x000fe40000000000 */
[----:B------:R-:W-:-:S04]  /*3b20*/  USHF.R.U32.HI UR4, URZ, 0x5, UR4 ;  /* 0x00000005ff047899 */ /* 0x000fc80008011604 */
[----:B------:R-:W-:Y:S02]  /*3b30*/  USHF.L.U32 UR5, UR5, UR4, URZ ;  /* 0x0000000405057299 */ /* 0x000fe400080006ff */
[----:B------:R-:W-:-:S04]  /*3b40*/  USHF.L.U32 UR4, UR6, UR4, URZ ;  /* 0x0000000406047299 */ /* 0x000fc800080006ff */
[----:B-1----:R-:W-:-:S04]  /*3b50*/  LOP3.LUT R0, R0, UR5, RZ, 0xc0, !PT ;  /* 0x0000000500007c12 */ /* 0x002fc8000f8ec0ff */
[----:B------:R-:W-:-:S13]  /*3b60*/  ISETP.NE.AND P0, PT, R0, UR5, PT ;  /* 0x0000000500007c0c */ /* 0x000fda000bf05270 */
[----:B------:R-:W-:Y:S05]  /*3b70*/  @P0 BRA `(.L_x_71) ;  /* 0x0000000000580947 */ /* 0x000fea0003800000 */
[----:B------:R-:W1:Y:S02]  /*3b80*/  LDS R0, [UR8+0x18] ;  /* 0x00001808ff007984 */ /* 0x000e640008000800 */
[----:B-1----:R-:W-:-:S04]  /*3b90*/  LOP3.LUT R0, R0, UR4, RZ, 0xc0, !PT ;  /* 0x0000000400007c12 */ /* 0x002fc8000f8ec0ff */
[----:B------:R-:W-:-:S13]  /*3ba0*/  ISETP.NE.AND P0, PT, R0, UR4, PT ;  /* 0x0000000400007c0c */ /* 0x000fda000bf05270 */
[----:B------:R-:W-:Y:S05]  /*3bb0*/  @P0 BRA `(.L_x_72) ;  /* 0x00000000003c0947 */ /* 0x000fea0003800000 */
[----:B------:R-:W1:Y:S01]  /*3bc0*/  S2R R2, SR_LANEID ;  /* 0x0000000000027919 */ /* 0x000e620000000000 */
[----:B------:R-:W-:-:S06]  /*3bd0*/  ULOP3.LUT UR5, URZ, UR5, URZ, 0x33, !UPT ;  /* 0x00000005ff057292 */ /* 0x000fcc000f8e33ff */
[----:B------:R-:W-:-:S04]  /*3be0*/  IMAD.U32 R0, RZ, RZ, UR5 ;  /* 0x00000005ff007e24 */ /* 0x000fc8000f8e00ff */
[----:B------:R2:W4:Y:S02]  /*3bf0*/  REDUX UR7, R0 ;  /* 0x00000000000773c4 */ /* 0x0005240000000000 */
[----:B------:R1:W-:Y:S01]  /*3c00*/  UTCATOMSWS.AND URZ, UR5 ;  /* 0x0000000500ff79e3 */ /* 0x0003e20008000000 */
[----:B--2---:R-:W-:Y:S01]  /*3c10*/  LOP3.LUT R0, RZ, UR4, RZ, 0x33, !PT ;  /* 0x00000004ff007c12 */ /* 0x004fe2000f8e33ff */
[----:B------:R-:W-:Y:S02]  /*3c20*/  VOTEU.ANY UR4, UPT, PT ;  /* 0x0000000000047886 */ /* 0x000fe400038e0100 */
[----:B------:R-:W-:Y:S02]  /*3c30*/  UFLO.U32 UR4, UR4 ;  /* 0x00000004000472bd */ /* 0x000fe400080e0000 */
[----:B------:R-:W2:Y:S04]  /*3c40*/  REDUX UR6, R0 ;  /* 0x00000000000673c4 */ /* 0x000ea80000000000 */
[----:B-1----:R-:W-:-:S02]  /*3c50*/  ISETP.EQ.U32.AND P0, PT, R2, UR4, PT ;  /* 0x0000000402007c0c */ /* 0x002fc4000bf02070 */
[----:B----4-:R-:W-:-:S11]  /*3c60*/  MOV R2, UR7 ;  /* 0x0000000700027c02 */ /* 0x010fd60008000f00 */
[----:B------:R1:W-:Y:S01]  /*3c70*/  @P0 ATOMS.AND RZ, [UR8+0x14], R2 ;  /* 0x00001402ffff098c */ /* 0x0003e2000a800008 */
[----:B--2---:R-:W-:-:S05]  /*3c80*/  IMAD.U32 R0, RZ, RZ, UR6 ;  /* 0x00000006ff007e24 */ /* 0x004fca000f8e00ff */
[----:B------:R1:W-:Y:S01]  /*3c90*/  @P0 ATOMS.AND RZ, [UR8+0x18], R0 ;  /* 0x00001800ffff098c */ /* 0x0003e2000a800008 */
[----:B------:R-:W-:Y:S05]  /*3ca0*/  BRA `(.L_x_73) ;  /* 0x0000000000147947 */ /* 0x000fea0003800000 */
.L_x_72:
[----:B------:R-:W-:Y:S02]  /*3cb0*/  MOV R2, 0x3cd0 ;  /* 0x00003cd000027802 */ /* 0x000fe40000000f00 */
[----:B---3-5:R-:W-:Y:S05]  /*3cc0*/  CALL.REL.NOINC `($__internal_0_$__cuda_sm10x_tcgen05_guardrail_trap_col_being_dealloced_not_returned_by_alloc) ;  /* 0x0000003400107944 */ /* 0x028fea0003c00000 */
[----:B------:R-:W-:Y:S05]  /*3cd0*/  BRA `(.L_x_73) ;  /* 0x0000000000087947 */ /* 0x000fea0003800000 */
.L_x_71:
[----:B------:R-:W-:Y:S02]  /*3ce0*/  MOV R2, 0x3d00 ;  /* 0x00003d0000027802 */ /* 0x000fe40000000f00 */
[----:B---3-5:R-:W-:Y:S05]  /*3cf0*/  CALL.REL.NOINC `($__internal_2_$__cuda_sm10x_tcgen05_guardrail_trap_unallocated_columns_being_dealloced) ;  /* 0x00000034001c7944 */ /* 0x028fea0003c00000 */
.L_x_73:
[----:B------:R-:W-:Y:S01]  /*3d00*/  NOP ;  /* 0x0000000000007918 */ /* 0x000fe20000000000 */
[----:B------:R-:W-:Y:S05]  /*3d10*/  EXIT ;  /* 0x000000000000794d */ /* 0x000fea0003800000 */
.L_x_55:
[----:B------:R-:W-:-:S09]  /*3d20*/  UISETP.NE.OR UP0, UPT, UR18, 0x3, !UP3 ;  /* 0x000000031200788c */ /* 0x000fd2000df05670 */
[----:B------:R-:W-:Y:S05]  /*3d30*/  BRA.U UP0, `(.L_x_74) ;  /* 0x0000000d00347547 */ /* 0x000fea000b800000 */
[----:B------:R-:W2:Y:S01]  /*3d40*/  LDCU.64 UR4, c[0x0][0x888] ;  /* 0x00011100ff0477ac */ /* 0x000ea20008000a00 */
[----:B------:R-:W3:Y:S01]  /*3d50*/  LDC.64 R12, c[0x0][0x348] ;  /* 0x0000d200ff0c7b82 */ /* 0x000ee20000000a00 */
[----:B------:R-:W-:Y:S02]  /*3d60*/  HFMA2 R9, -RZ, RZ, 0, 0 ;  /* 0x00000000ff097431 */ /* 0x000fe400000001ff */
[----:B------:R-:W-:Y:S01]  /*3d70*/  IMAD.MOV.U32 R11, RZ, RZ, 0x1 ;  /* 0x00000001ff0b7424 */ /* 0x000fe200078e00ff */
[----:B------:R-:W4:Y:S01]  /*3d80*/  LDCU UR33, c[0x0][0x370] ;  /* 0x00006e00ff2177ac */ /* 0x000f220008000800 */
[----:B------:R-:W-:Y:S01]  /*3d90*/  IMAD.MOV.U32 R10, RZ, RZ, RZ ;  /* 0x000000ffff0a7224 */ /* 0x000fe200078e00ff */
[----:B------:R-:W-:Y:S01]  /*3da0*/  MOV R8, 0x1000 ;  /* 0x0000100000087802 */ /* 0x000fe20000000f00 */
[----:B------:R-:W4:Y:S01]  /*3db0*/  LDCU.128 UR28, c[0x0][0xb10] ;  /* 0x00016200ff1c77ac */ /* 0x000f220008000c00 */
[----:B------:R-:W1:Y:S01]  /*3dc0*/  LDCU UR32, c[0x0][0x374] ;  /* 0x00006e80ff2077ac */ /* 0x000e620008000800 */
[----:B------:R-:W1:Y:S01]  /*3dd0*/  LDCU.64 UR26, c[0x0][0x890] ;  /* 0x00011200ff1a77ac */ /* 0x000e620008000a00 */
[----:B--2---:R-:W-:Y:S01]  /*3de0*/  UISETP.NE.U32.AND UP0, UPT, UR4, URZ, UPT ;  /* 0x000000ff0400728c */ /* 0x004fe2000bf05070 */
[----:B------:R-:W2:Y:S01]  /*3df0*/  LDCU UR16, c[0x0][0xb0c] ;  /* 0x00016180ff1077ac */ /* 0x000ea20008000800 */
[----:B------:R-:W3:Y:S01]  /*3e00*/  LDCU UR38, c[0x0][0xb20] ;  /* 0x00016400ff2677ac */ /* 0x000ee20008000800 */
[----:B------:R-:W3:Y:S01]  /*3e10*/  LDCU UR4, c[0x0][0xb30] ;  /* 0x00016600ff0477ac */ /* 0x000ee20008000800 */
[----:B------:R-:W-:Y:S01]  /*3e20*/  UMOV UR17, 0x400 ;  /* 0x0000040000117882 */ /* 0x000fe20000000000 */
[----:B----4-:R-:W-:-:S02]  /*3e30*/  UIMAD.WIDE.U32 UR6, UR33, UR28, URZ ;  /* 0x0000001c210672a5 */ /* 0x010fc4000f8e00ff */
[----:B-1----:R-:W-:Y:S02]  /*3e40*/  UIMAD.WIDE.U32 UR8, UR32, UR31, URZ ;  /* 0x0000001f200872a5 */ /* 0x002fe4000f8e00ff */
[----:B------:R-:W-:Y:S02]  /*3e50*/  ULEA UR17, UR48, UR17, 0x18 ;  /* 0x0000001130117291 */ /* 0x000fe4000f8ec0ff */
[----:B------:R-:W-:Y:S02]  /*3e60*/  USEL UR37, URZ, 0x1, UP5 ;  /* 0x00000001ff257887 */ /* 0x000fe4000a800000 */
[----:B------:R-:W-:Y:S02]  /*3e70*/  UISETP.NE.AND.EX UP5, UPT, UR5, URZ, UPT, UP0 ;  /* 0x000000ff0500728c */ /* 0x000fe4000bfa5300 */
[----:B------:R-:W-:Y:S02]  /*3e80*/  UISETP.NE.U32.AND UP6, UPT, UR26, URZ, UPT ;  /* 0x000000ff1a00728c */ /* 0x000fe4000bfc5070 */
[----:B------:R-:W-:-:S02]  /*3e90*/  UIADD3 UR5, UPT, UPT, UR17, 0x40, URZ ;  /* 0x0000004011057890 */ /* 0x000fc4000fffe0ff */
[----:B------:R-:W-:Y:S01]  /*3ea0*/  UISETP.NE.AND UP0, UPT, UR42, 0x1, UPT ;  /* 0x000000012a00788c */ /* 0x000fe2000bf05270 */
[----:B------:R-:W-:Y:S01]  /*3eb0*/  UMOV UR35, UR7 ;  /* 0x0000000700237c82 */ /* 0x000fe20008000000 */
[----:B------:R-:W-:Y:S01]  /*3ec0*/  UMOV UR34, UR9 ;  /* 0x0000000900227c82 */ /* 0x000fe20008000000 */
[----:B--2---:R-:W-:Y:S02]  /*3ed0*/  UISETP.NE.AND UP0, UPT, UR16, 0x1, UPT ;  /* 0x000000011000788c */ /* 0x004fe4000bf05270 */
[----:B------:R-:W-:Y:S02]  /*3ee0*/  UPLOP3.LUT UP4, UPT, UPT, UPT, UPT, 0x40, 0x4 ;  /* 0x000000000004789c */ /* 0x000fe40003f8e870 */
[----:B------:R-:W-:Y:S01]  /*3ef0*/  UISETP.GE.AND UP2, UPT, UR42, 0x1, UPT ;  /* 0x000000012a00788c */ /* 0x000fe2000bf46270 */
[----:B------:R-:W1:Y:S01]  /*3f00*/  LDCU.64 UR14, c[0x0][0xb28] ;  /* 0x00016500ff0e77ac */ /* 0x000e620008000a00 */
[----:B------:R-:W-:Y:S02]  /*3f10*/  UISETP.NE.AND.EX UP6, UPT, UR27, URZ, UPT, UP6 ;  /* 0x000000ff1b00728c */ /* 0x000fe4000bfc5360 */
[----:B------:R-:W-:-:S02]  /*3f20*/  UPRMT UR48, UR48, 0x654, UR5 ;  /* 0x0000065430307896 */ /* 0x000fc40008000005 */
[----:B------:R-:W-:Y:S02]  /*3f30*/  USHF.R.U32.HI UR35, URZ, UR29, UR35 ;  /* 0x0000001dff237299 */ /* 0x000fe40008011623 */
[----:B---3--:R-:W-:Y:S02]  /*3f40*/  USHF.R.U32.HI UR34, URZ, UR38, UR34 ;  /* 0x00000026ff227299 */ /* 0x008fe40008011622 */
[----:B------:R-:W-:Y:S02]  /*3f50*/  UISETP.NE.AND UP0, UPT, UR30, 0x1, UPT ;  /* 0x000000011e00788c */ /* 0x000fe4000bf05270 */
[----:B------:R-:W-:-:S11]  /*3f60*/  UISETP.NE.AND UP3, UPT, UR4, 0x1, UPT ;  /* 0x000000010400788c */ /* 0x000fd6000bf65270 */
.L_x_82:
[C---:B------:R-:W-:Y:S02]  /*3f70*/  LEA R3, R10.reuse, UR17, 0x3 ;  /* 0x000000110a037c11 */ /* 0x040fe4000f8e18ff */
[----:B------:R-:W-:Y:S02]  /*3f80*/  SHF.L.U32 R0, R9, 0x1f, RZ ;  /* 0x0000001f09007819 */ /* 0x000fe400000006ff */
[----:B------:R-:W-:Y:S02]  /*3f90*/  LEA R4, R10, UR17, 0x4 ;  /* 0x000000110a047c11 */ /* 0x000fe4000f8e20ff */
[----:B--2---:R-:W2:Y:S02]  /*3fa0*/  SYNCS.PHASECHK.TRANS64.TRYWAIT P0, [R3+URZ+0x60], R0 ;  /* 0x00006000030075a7 */ /* 0x004ea400080011ff */
[----:B--2---:R-:W-:Y:S05]  /*3fb0*/  @!P0 BRA `(.L_x_75) ;  /* 0x0000002c00d08947 */ /* 0x004fea0003800000 */
.L_x_129:
[----:B------:R-:W3:Y:S01]  /*3fc0*/  LDS.128 R4, [R4+0xf0] ;  /* 0x0000f00004047984 */ /* 0x000ee20000000c00 */
[----:B------:R-:W-:Y:S01]  /*3fd0*/  UISETP.GE.AND UP0, UPT, UR42, 0x1, UPT ;  /* 0x000000012a00788c */ /* 0x000fe2000bf06270 */
[----:B------:R-:W-:Y:S01]  /*3fe0*/  @!PT LDS RZ, [RZ] ;  /* 0x00000000fffff984 */ /* 0x000fe20000000800 */
[----:B------:R-:W-:Y:S01]  /*3ff0*/  @!PT LDS RZ, [RZ] ;  /* 0x00000000fffff984 */ /* 0x000fe20000000800 */
[----:B------:R-:W-:Y:S01]  /*4000*/  @!PT LDS RZ, [RZ] ;  /* 0x00000000fffff984 */ /* 0x000fe20000000800 */
[----:B------:R-:W-:Y:S01]  /*4010*/  @!PT LDS RZ, [RZ] ;  /* 0x00000000fffff984 */ /* 0x000fe20000000800 */
[----:B------:R4:W-:Y:S06]  /*4020*/  MEMBAR.ALL.CTA ;  /* 0x0000000000007992 */ /* 0x0009ec0000008000 */
[----:B----4-:R-:W4:Y:S01]  /*4030*/  FENCE.VIEW.ASYNC.S ;  /* 0x00000000000073c6 */ /* 0x010f220000000000 */
[----:B---3--:R-:W-:Y:S11]  /*4040*/  LOP3.LUT P0, RZ, R6, 0x1, RZ, 0xc0, !PT ;  /* 0x0000000106ff7812 */ /* 0x008ff6000780c0ff */
[----:B------:R-:W-:Y:S02]  /*4050*/  @!UPT UIADD3 URZ, UPT, UPT, URZ, URZ, URZ ;  /* 0x000000fffffff290 */ /* 0x000fe4000fffe0ff */
[----:B----4-:R-:W-:Y:S01]  /*4060*/  VOTEU.ANY UP2, P0 ;  /* 0x0000000000ff7886 */ /* 0x010fe20000040100 */
[----:B------:R-:W-:Y:S11]  /*4070*/  PLOP3.LUT P0, PT, PT, PT, UP2, 0x80, 0x8 ;  /* 0x000000000008781c */ /* 0x000ff60003f0f028 */
[----:B------:R-:W-:Y:S02]  /*4080*/  @!UPT UIADD3 URZ, UPT, UPT, URZ, URZ, URZ ;  /* 0x000000fffffff290 */ /* 0x000fe4000fffe0ff */
[----:B--2---:R-:W-:Y:S02]  /*4090*/  @P0 SHF.R.U32.HI R0, RZ, 0x10, R5 ;  /* 0x00000010ff000819 */ /* 0x004fe40000011605 */
[----:B------:R-:W-:Y:S02]  /*40a0*/  @P0 MOV R2, R4 ;  /* 0x0000000400020202 */ /* 0x000fe40000000f00 */
[----:B------:R-:W-:Y:S01]  /*40b0*/  @P0 R2UR UR4, R0 ;  /* 0x00000000000402ca */ /* 0x000fe200000e0000 */
[----:B------:R-:W-:Y:S01]  /*40c0*/  VIADD R0, R3, 0x70 ;  /* 0x0000007003007836 */ /* 0x000fe20000000000 */
[----:B------:R-:W-:Y:S02]  /*40d0*/  @P0 LOP3.LUT R4, R5, 0xffff, RZ, 0xc0, !PT ;  /* 0x0000ffff05040812 */ /* 0x000fe400078ec0ff */
[----:B------:R-:W-:Y:S02]  /*40e0*/  @P0 R2UR UR6, R2 ;  /* 0x00000000020602ca */ /* 0x000fe400000e0000 */
[----:B------:R-:W-:Y:S02]  /*40f0*/  PRMT R0, RZ, 0x654, R0 ;  /* 0x00000654ff007816 */ /* 0x000fe40000000000 */
[----:B------:R-:W-:Y:S02]  /*4100*/  @P0 R2UR UR5, R4 ;  /* 0x00000000040502ca */ /* 0x000fe400000e0000 */
[----:B------:R2:W-:Y:S03]  /*4110*/  SYNCS.ARRIVE.TRANS64.RED.A1T0 RZ, [R0+URZ], RZ ;  /* 0x000000ff00ff79a7 */ /* 0x0005e600081004ff */
[----:B------:R-:W-:Y:S04]  /*4120*/  @UP2 UMOV UR25, UR4 ;  /* 0x0000000400192c82 */ /* 0x000fe80008000000 */
[----:B------:R-:W-:Y:S04]  /*4130*/  @UP2 UMOV UR13, UR6 ;  /* 0x00000006000d2c82 */ /* 0x000fe80008000000 */
[----:B------:R-:W-:Y:S01]  /*4140*/  @UP2 UMOV UR7, UR5 ;  /* 0x0000000500072c82 */ /* 0x000fe20008000000 */
[----:B------:R-:W-:Y:S05]  /*4150*/  BRA.U !UP0, `(.L_x_76) ;  /* 0x0000000108c07547 */ /* 0x000fea000b800000 */
[----:B------:R-:W-:Y:S02]  /*4160*/  UIMAD.WIDE.U32 UR10, UR7, UR31, URZ ;  /* 0x0000001f070a72a5 */ /* 0x000fe4000f8e00ff */
[----:B------:R-:W-:Y:S02]  /*4170*/  UP2UR UR12, UPR, URZ, 0x4 ;  /* 0x00000004ff0c7883 */ /* 0x000fe40008000000 */
[----:B------:R-:W-:Y:S02]  /*4180*/  UISETP.NE.AND UP2, UPT, UR30, 0x1, UPT ;  /* 0x000000011e00788c */ /* 0x000fe4000bf45270 */
[----:B------:R-:W-:Y:S02]  /*4190*/  UIMAD.WIDE.U32 UR18, UR13, UR28, URZ ;  /* 0x0000001c0d1272a5 */ /* 0x000fe4000f8e00ff */
[----:B------:R-:W-:Y:S02]  /*41a0*/  USEL UR4, UR32, UR34, !UP2 ;  /* 0x0000002220047287 */ /* 0x000fe4000d000000 */
[----:B------:R-:W-:Y:S02]  /*41b0*/  UISETP.NE.AND UP0, UPT, UR16, 0x1, UPT ;  /* 0x000000011000788c */ /* 0x000fe4000bf05270 */
[----:B------:R-:W-:Y:S02]  /*41c0*/  UP2UR UR24, UPR, URZ, 0x2 ;  /* 0x00000002ff187883 */ /* 0x000fe40008000000 */
[----:B------:R-:W-:Y:S02]  /*41d0*/  UISETP.NE.AND UP1, UPT, UR42, 0x1, UPT ;  /* 0x000000012a00788c */ /* 0x000fe4000bf25270 */
[----:B-1----:R-:W-:Y:S02]  /*41e0*/  UIMAD.WIDE.U32 UR20, UR4, UR14, URZ ;  /* 0x0000000e041472a5 */ /* 0x002fe4000f8e00ff */
[----:B------:R-:W-:Y:S01]  /*41f0*/  USEL UR8, UR33, UR35, !UP0 ;  /* 0x0000002321087287 */ /* 0x000fe2000c000000 */
[----:B------:R-:W-:Y:S02]  /*4200*/  UMOV UR5, UR11 ;  /* 0x0000000b00057c82 */ /* 0x000fe40008000000 */
[----:B------:R-:W-:Y:S02]  /*4210*/  USHF.R.U32.HI UR6, URZ, UR38, UR5 ;  /* 0x00000026ff067299 */ /* 0x000fe40008011605 */
[----:B------:R-:W-:Y:S02]  /*4220*/  UIMAD.WIDE.U32 UR22, UR8, UR14, URZ ;  /* 0x0000000e081672a5 */ /* 0x000fe4000f8e00ff */
[----:B------:R-:W-:Y:S02]  /*4230*/  USEL UR6, UR7, UR6, !UP2 ;  /* 0x0000000607067287 */ /* 0x000fe4000d000000 */
[----:B------:R-:W-:Y:S02]  /*4240*/  UISETP.NE.AND UP2, UPT, UR12, URZ, UPT ;  /* 0x000000ff0c00728c */ /* 0x000fe4000bf45270 */
[----:B------:R-:W-:Y:S01]  /*4250*/  UIMAD.WIDE.U32 UR10, UR6, UR14, URZ ;  /* 0x0000000e060a72a5 */ /* 0x000fe2000f8e00ff */
[----:B------:R-:W-:Y:S02]  /*4260*/  UMOV UR5, UR19 ;  /* 0x0000001300057c82 */ /* 0x000fe40008000000 */
[----:B------:R-:W-:Y:S03]  /*4270*/  USHF.R.U32.HI UR9, URZ, UR29, UR5 ;  /* 0x0000001dff097299 */ /* 0x000fe60008011605 */
[----:B------:R-:W-:Y:S02]  /*4280*/  UMOV UR5, UR21 ;  /* 0x0000001500057c82 */ /* 0x000fe40008000000 */
[----:B------:R-:W-:Y:S03]  /*4290*/  @UP1 USHF.R.U32.HI UR4, URZ, UR15, UR5 ;  /* 0x0000000fff041299 */ /* 0x000fe60008011605 */
[----:B------:R-:W-:Y:S01]  /*42a0*/  UMOV UR5, UR23 ;  /* 0x0000001700057c82 */ /* 0x000fe20008000000 */
[----:B------:R-:W-:Y:S02]  /*42b0*/  UIMAD UR4, UR42, UR4, URZ ;  /* 0x000000042a0472a4 */ /* 0x000fe4000f8e02ff */
[----:B------:R-:W-:Y:S02]  /*42c0*/  @UP1 USHF.R.U32.HI UR8, URZ, UR15, UR5 ;  /* 0x0000000fff081299 */ /* 0x000fe40008011605 */
[----:B------:R-:W-:Y:S02]  /*42d0*/  USEL UR5, UR13, UR9, !UP0 ;  /* 0x000000090d057287 */ /* 0x000fe4000c000000 */
[----:B------:R-:W-:Y:S02]  /*42e0*/  UIMAD UR9, UR42, UR8, URZ ;  /* 0x000000082a0972a4 */ /* 0x000fe4000f8e02ff */
[----:B------:R-:W-:Y:S03]  /*42f0*/  UISETP.GE.AND UP0, UPT, UR6, UR4, UPT ;  /* 0x000000040600728c */ /* 0x000fe6000bf06270 */
[----:B------:R-:W-:Y:S01]  /*4300*/  UMOV UR4, UR11 ;  /* 0x0000000b00047c82 */ /* 0x000fe20008000000 */
[----:B------:R-:W-:Y:S02]  /*4310*/  UISETP.GE.OR UP0, UPT, UR5, UR9, UP0 ;  /* 0x000000090500728c */ /* 0x000fe40008706670 */
[----:B------:R-:W-:Y:S02]  /*4320*/  USHF.R.U32.HI UR4, URZ, UR15, UR4 ;  /* 0x0000000fff047299 */ /* 0x000fe40008011604 */
[----:B------:R-:W-:Y:S02]  /*4330*/  UIMAD.WIDE.U32 UR10, UR5, UR14, URZ ;  /* 0x0000000e050a72a5 */ /* 0x000fe4000f8e00ff */
[----:B------:R-:W-:Y:S04]  /*4340*/  USEL UR12, UR6, UR4, !UP1 ;  /* 0x00000004060c7287 */ /* 0x000fe8000c800000 */
[----:B------:R-:W-:Y:S01]  /*4350*/  UIADD3 UR9, UPT, UPT, -UR12, URZ, URZ ;  /* 0x000000ff0c097290 */ /* 0x000fe2000fffe1ff */
[----:B------:R-:W-:Y:S02]  /*4360*/  @!UP0 UMOV UR4, UR11 ;  /* 0x0000000b00048c82 */ /* 0x000fe40008000000 */
[----:B------:R-:W-:Y:S02]  /*4370*/  @!UP0 USHF.R.U32.HI UR4, URZ, UR15, UR4 ;  /* 0x0000000fff048299 */ /* 0x000fe40008011604 */
[----:B------:R-:W-:Y:S02]  /*4380*/  UIMAD UR9, UR42, UR9, UR6 ;  /* 0x000000092a0972a4 */ /* 0x000fe4000f8e0206 */
[----:B------:R-:W-:Y:S02]  /*4390*/  @!UP0 USEL UR4, UR5, UR4, !UP1 ;  /* 0x0000000405048287 */ /* 0x000fe4000c800000 */
[----:B------:R-:W-:Y:S02]  /*43a0*/  UISETP.NE.AND UP1, UPT, UR24, URZ, UPT ;  /* 0x000000ff1800728c */ /* 0x000fe4000bf25270 */
[----:B------:R-:W-:Y:S02]  /*43b0*/  @!UP0 UIMAD UR9, UR8, UR9, UR4 ;  /* 0x00000009080982a4 */ /* 0x000fe4000f8e0204 */
[----:B------:R-:W-:Y:S02]  /*43c0*/  @!UP0 UIADD3 UR10, UPT, UPT, UR12, -UR4, URZ ;  /* 0x800000040c0a8290 */ /* 0x000fe4000fffe0ff */
[----:B------:R-:W-:Y:S02]  /*43d0*/  UIADD3 UR4, UPT, UPT, -UR5, URZ, URZ ;  /* 0x000000ff05047290 */ /* 0x000fe4000fffe1ff */
[----:B------:R-:W-:Y:S02]  /*43e0*/  UIADD3 UR8, UPT, UPT, -UR6, URZ, URZ ;  /* 0x000000ff06087290 */ /* 0x000fe4000fffe1ff */
[----:B------:R-:W-:Y:S02]  /*43f0*/  @!UP0 UIMAD UR6, UR10, UR42, UR5 ;  /* 0x0000002a0a0682a4 */ /* 0x000fe4000f8e0205 */
[----:B------:R-:W-:Y:S02]  /*4400*/  UIMAD UR13, UR16, UR4, UR13 ;  /* 0x00000004100d72a4 */ /* 0x000fe4000f8e020d */
[----:B------:R-:W-:Y:S01]  /*4410*/  UIMAD UR7, UR30, UR8, UR7 ;  /* 0x000000081e0772a4 */ /* 0x000fe2000f8e0207 */
[----:B------:R-:W-:Y:S02]  /*4420*/  @!UP0 UMOV UR5, UR9 ;  /* 0x0000000900058c82 */ /* 0x000fe40008000000 */
[----:B------:R-:W-:Y:S02]  /*4430*/  UIMAD UR13, UR5, UR16, UR13 ;  /* 0x00000010050d72a4 */ /* 0x000fe4000f8e020d */
[----:B------:R-:W-:Y:S11]  /*4440*/  UIMAD UR7, UR6, UR30, UR7 ;  /* 0x0000001e060772a4 */ /* 0x000ff6000f8e0207 */
[----:B------:R-:W-:Y:S01]  /*4450*/  @!UPT UIADD3 URZ, UPT, UPT, URZ, URZ, URZ ;  /* 0x000000fffffff290 */ /* 0x000fe2000fffe0ff */
.L_x_76:
[----:B------:R-:W3:Y:S01]  /*4460*/  @!UP3 LDCU.128 UR20, c[0x0][0xb10] ;  /* 0x00016200ff14b7ac */ /* 0x000ee20008000c00 */
[----:B------:R-:W-:Y:S02]  /*4470*/  ISETP.NE.U32.AND P0, PT, RZ, UR26, PT ;  /* 0x0000001aff007c0c */ /* 0x000fe4000bf05070 */
[----:B------:R-:W-:Y:S02]  /*4480*/  SHF.L.U32 R2, R11, 0x1f, RZ ;  /* 0x0000001f0b027819 */ /* 0x000fe400000006ff */
[----:B------:R-:W-:Y:S01]  /*4490*/  ISETP.NE.AND.EX P0, PT, RZ, UR27, PT, P0 ;  /* 0x0000001bff007c0c */ /* 0x000fe2000bf05300 */
[----:B------:R-:W4:Y:S01]  /*44a0*/  @!UP3 LDCU UR5, c[0x0][0xb0c] ;  /* 0x00016180ff05b7ac */ /* 0x000f220008000800 */
[----:B---3--:R-:W-:Y:S07]  /*44b0*/  UIMAD.WIDE.U32 UR8, UR13, UR20, URZ ;  /* 0x000000140d0872a5 */ /* 0x008fee000f8e00ff */
[----:B------:R-:W-:Y:S01]  /*44c0*/  @!UP3 UMOV UR4, UR9 ;  /* 0x000000090004bc82 */ /* 0x000fe20008000000 */
[----:B----4-:R-:W-:Y:S02]  /*44d0*/  @!UP3 UISETP.NE.AND UP0, UPT, UR5, 0x1, UPT ;  /* 0x000000010500b88c */ /* 0x010fe4000bf05270 */
[----:B------:R-:W-:Y:S02]  /*44e0*/  @!UP3 USHF.R.U32.HI UR4, URZ, UR21, UR4 ;  /* 0x00000015ff04b299 */ /* 0x000fe40008011604 */
[----:B------:R-:W-:Y:S02]  /*44f0*/  UIMAD.WIDE.U32 UR8, UR7, UR23, URZ ;  /* 0x00000017070872a5 */ /* 0x000fe4000f8e00ff */
[----:B------:R-:W-:Y:S02]  /*4500*/  @!UP3 USEL UR10, UR13, UR4, !UP0 ;  /* 0x000000040d0ab287 */ /* 0x000fe4000c000000 */
[----:B------:R-:W-:Y:S03]  /*4510*/  @!UP3 UISETP.NE.AND UP0, UPT, UR22, 0x1, UPT ;  /* 0x000000011600b88c */ /* 0x000fe6000bf05270 */
[----:B------:R-:W-:Y:S02]  /*4520*/  @!UP3 UMOV UR6, UR9 ;  /* 0x000000090006bc82 */ /* 0x000fe40008000000 */
[----:B------:R-:W3:Y:S02]  /*4530*/  @!UP3 LDCU UR4, c[0x0][0xb20] ;  /* 0x00016400ff04b7ac */ /* 0x000ee40008000800 */
[----:B---3--:R-:W-:Y:S04]  /*4540*/  @!UP3 USHF.R.U32.HI UR6, URZ, UR4, UR6 ;  /* 0x00000004ff06b299 */ /* 0x008fe80008011606 */
[----:B------:R-:W-:Y:S04]  /*4550*/  @!UP3 USEL UR6, UR7, UR6, !UP0 ;  /* 0x000000060706b287 */ /* 0x000fe8000c000000 */
[----:B------:R-:W-:Y:S02]  /*4560*/  @!UP3 UIADD3 UR4, UPT, UPT, -UR10, UR6, URZ ;  /* 0x000000060a04b290 */ /* 0x000fe4000fffe1ff */
[----:B------:R-:W-:Y:S02]  /*4570*/  @!UP3 UIADD3 UR6, UPT, UPT, UR10, -UR6, URZ ;  /* 0x800000060a06b290 */ /* 0x000fe4000fffe0ff */
[----:B------:R-:W-:Y:S02]  /*4580*/  @!UP3 UIMAD UR13, UR4, UR5, UR13 ;  /* 0x00000005040db2a4 */ /* 0x000fe4000f8e020d */
[----:B------:R-:W-:Y:S01]  /*4590*/  @!UP3 UIMAD UR7, UR6, UR22, UR7 ;  /* 0x000000160607b2a4 */ /* 0x000fe2000f8e0207 */
[----:B------:R-:W-:Y:S11]  /*45a0*/  BRA.U UP4, `(.L_x_77) ;  /* 0x0000000104107547 */ /* 0x000ff6000b800000 */
[----:B------:R-:W-:Y:S04]  /*45b0*/  MOV R3, UR37 ;  /* 0x0000002500037c02 */ /* 0x000fe80008000f00 */
[----:B------:R-:W-:Y:S04]  /*45c0*/  SHF.L.U32 R3, R3, 0x1f, RZ ;  /* 0x0000001f03037819 */ /* 0x000fe800000006ff */
[----:B------:R-:W3:Y:S02]  /*45d0*/  SYNCS.PHASECHK.TRANS64.TRYWAIT P1, [UR17+0x58], R3 ;  /* 0x00005803ff0075a7 */ /* 0x000ee40008021111 */
[----:B---3--:R-:W-:Y:S05]  /*45e0*/  @!P1 BRA `(.L_x_78) ;  /* 0x0000002800589947 */ /* 0x008fea0003800000 */
.L_x_77:
[----:B------:R-:W-:Y:S05]  /*45f0*/  BRA.U !UP6, `(.L_x_79) ;  /* 0x000000010e387547 */ /* 0x000fea000b800000 */
[----:B------:R-:W-:Y:S01]  /*4600*/  UPLOP3.LUT UP1, UPT, UPT, UPT, UP5, 0x80, 0x8 ;  /* 0x000000000008789c */ /* 0x000fe20003f2f050 */
[----:B--2---:R-:W-:Y:S01]  /*4610*/  HFMA2 R0, -RZ, RZ, 0, 5.9604644775390625e-08 ;  /* 0x00000001ff007431 */ /* 0x004fe200000001ff */
[----:B------:R-:W2:Y:S01]  /*4620*/  LDCU.64 UR8, c[0x0][0x358] ;  /* 0x00006b00ff0877ac */ /* 0x000ea20008000a00 */
[----:B------:R-:W-:Y:S03]  /*4630*/  IMAD.MOV.U32 R80, RZ, RZ, 0x1 ;  /* 0x00000001ff507424 */ /* 0x000fe600078e00ff */
[----:B------:R-:W-:Y:S05]  /*4640*/  PLOP3.LUT P1, PT, PT, PT, UP1, 0x80, 0x8 ;  /* 0x000000000008781c */ /* 0x000fea0003f2f018 */
[----:B------:R-:W3:Y:S01]  /*4650*/  @UP1 LDCU.64 UR4, c[0x0][0x888] ;  /* 0x00011100ff0417ac */ /* 0x000ee20008000a00 */
[----:B------:R-:W-:Y:S07]  /*4660*/  @UP1 UIMAD UR6, UR36, UR26, URZ ;  /* 0x0000001a240612a4 */ /* 0x000fee000f8e02ff */
[----:B------:R-:W-:Y:S01]  /*4670*/  @!P1 PRMT R80, R0, 0x7610, R80 ;  /* 0x0000761000509816 */ /* 0x000fe20000000050 */
[----:B---3--:R-:W-:Y:S06]  /*4680*/  @UP1 UIMAD.WIDE UR4, UR6, 0x4, UR4 ;  /* 0x00000004060418a5 */ /* 0x008fec000f8e0204 */
[----:B------:R-:W-:Y:S01]  /*4690*/  IMAD.U32 R4, RZ, RZ, UR4 ;  /* 0x00000004ff047e24 */ /* 0x000fe2000f8e00ff */
[----:B------:R-:W-:Y:S04]  /*46a0*/  MOV R5, UR5 ;  /* 0x0000000500057c02 */ /* 0x000fe80008000f00 */
[----:B------:R-:W3:Y:S01]  /*46b0*/  @!UP1 LDCU UR4, c[0x0][0x880] ;  /* 0x00011000ff0497ac */ /* 0x000ee20008000800 */
[----:B--2--5:R4:W5:Y:S02]  /*46c0*/  @P1 LDG.E R39, desc[UR8][R4.64] ;  /* 0x0000000804271981 */ /* 0x024964000c1e1900 */
[----:B---34-:R-:W-:Y:S07]  /*46d0*/  @!P1 IMAD.U32 R39, RZ, RZ, UR4 ;  /* 0x00000004ff279e24 */ /* 0x018fee000f8e00ff */
.L_x_79:
[----:B-----5:R-:W-:Y:S01]  /*46e0*/  @!P0 ISETP.EQ.AND P2, PT, R39, RZ, PT ;  /* 0x000000ff2700820c */ /* 0x020fe20003f42270 */
[----:B------:R-:W-:Y:S01]  /*46f0*/  @!UPT UIADD3 URZ, UPT, UPT, URZ, URZ, URZ ;  /* 0x000000fffffff290 */ /* 0x000fe2000fffe0ff */
[----:B------:R-:W-:Y:S11]  /*4700*/  @!P0 BRA `(.L_x_80) ;  /* 0x0000000000148947 */ /* 0x000ff60003800000 */
[----:B------:R-:W-:Y:S02]  /*4710*/  LOP3.LUT P0, RZ, R80, 0xff, RZ, 0xc0, !PT ;  /* 0x000000ff50ff7812 */ /* 0x000fe4000780c0ff */
[----:B------:R-:W-:Y:S04]  /*4720*/  PLOP3.LUT P2, PT, PT, PT, UP1, 0x80, 0x8 ;  /* 0x000000000008781c */ /* 0x000fe80003f4f018 */
[----:B------:R-:W-:Y:S07]  /*4730*/  PLOP3.LUT P2, PT, P2, PT, PT, 0x8, 0x80 ;  /* 0x000000000080781c */ /* 0x000fee000174e170 */
[----:B------:R-:W-:Y:S11]  /*4740*/  @P0 ISETP.EQ.AND P2, PT, R39, RZ, PT ;  /* 0x000000ff2700020c */ /* 0x000ff60003f42270 */
[----:B------:R-:W-:Y:S02]  /*4750*/  @!UPT UIADD3 URZ, UPT, UPT, URZ, URZ, URZ ;  /* 0x000000fffffff290 */ /* 0x000fe4000fffe0ff */
.L_x_80:
[----:B------:R-:W3:Y:S01]  /*4760*/  SYNCS.PHASECHK.TRANS64.TRYWAIT P0, [UR17+0x48], R2 ;  /* 0x00004802ff0075a7 */ /* 0x000ee20008001111 */
[----:B------:R-:W-:Y:S02]  /*4770*/  ELECT P1, URZ, PT ;  /* 0x0000000000ff782f */ /* 0x000fe40003820000 */
[----:B------:R-:W-:Y:S01]  /*4780*/  IADD3 R10, PT, PT, R10, 0x1, RZ ;  /* 0x000000010a0a7810 */ /* 0x000fe20007ffe0ff */
[----:B---3--:R-:W-:Y:S10]  /*4790*/  @!P0 BRA `(.L_x_81) ;  /* 0x0000002800048947 */ /* 0x008ff40003800000 */
.L_x_132:
[----:B------:R-:W-:Y:S01]  /*47a0*/  PLOP3.LUT P1, PT, P2, P1, PT, 0xf2, 0x2f ;  /* 0x00000000002f781c */ /* 0x000fe20001723e72 */
[----:B------:R-:W-:Y:S01]  /*47b0*/  UMOV UR18, 0x0 ;  /* 0x0000000000127882 */ /* 0x000fe20000000000 */
[----:B------:R-:W-:Y:S01]  /*47c0*/  UMOV UR19, 0x10000000 ;  /* 0x1000000000137882 */ /* 0x000fe20000000000 */
[----:B------:R-:W-:Y:S01]  /*47d0*/  UMOV UR12, UR36 ;  /* 0x00000024000c7c82 */ /* 0x000fe20008000000 */
[----:B------:R-:W-:Y:S01]  /*47e0*/  LOP3.LUT R11, R11, 0x1, RZ, 0x3c, !PT ;  /* 0x000000010b0b7812 */ /* 0x000fe200078e3cff */
[----:B------:R-:W-:Y:S01]  /*47f0*/  UMOV UR36, UR25 ;  /* 0x0000001900247c82 */ /* 0x000fe20008000000 */
[----:B------:R-:W-:Y:S07]  /*4800*/  UPLOP3.LUT UP4, UPT, UPT, UPT, UPT, 0x80, 0x8 ;  /* 0x000000000008789c */ /* 0x000fee0003f8f070 */
[----:B--2---:R-:W-:Y:S01]  /*4810*/  @!P1 IADD3 R2, P0, PT, R12, 0x580, RZ ;  /* 0x000005800c029810 */ /* 0x004fe20007f1e0ff */
[----:B------:R-:W-:Y:S03]  /*4820*/  VOTEU.ALL UP0, P1 ;  /* 0x0000000000ff7886 */ /* 0x000fe60000800000 */
[----:B------:R-:W-:Y:S01]  /*4830*/  @!P1 R2UR UR5, R2 ;  /* 0x00000000020592ca */ /* 0x000fe200000e0000 */
[----:B------:R-:W-:Y:S01]  /*4840*/  @!P1 IMAD.X R0, RZ, RZ, R13, P0 ;  /* 0x000000ffff009224 */ /* 0x000fe200000e060d */
[----:B------:R-:W-:Y:S01]  /*4850*/  @!UP0 USHF.L.U32 UR10, UR45, 0x6, URZ ;  /* 0x000000062d0a8899 */ /* 0x000fe200080006ff */
[----:B------:R-:W-:Y:S01]  /*4860*/  ISETP.NE.AND P0, PT, R10, 0x2, PT ;  /* 0x000000020a00780c */ /* 0x000fe20003f05270 */
[----:B------:R-:W-:Y:S02]  /*4870*/  @!UP0 USHF.L.U32 UR11, UR46, 0x6, URZ ;  /* 0x000000062e0b8899 */ /* 0x000fe400080006ff */
[----:B------:R-:W-:Y:S01]  /*4880*/  @!P1 R2UR UR4, R0 ;  /* 0x00000000000492ca */ /* 0x000fe200000e0000 */
[----:B------:R-:W-:Y:S01]  /*4890*/  @!UP0 UIADD3 UR8, UPT, UPT, UR17, 0x200, URZ ;  /* 0x0000020011088890 */ /* 0x000fe2000fffe0ff */
[----:B------:R-:W-:Y:S01]  /*48a0*/  SEL R0, RZ, 0x1, P0 ;  /* 0x00000001ff007807 */ /* 0x000fe20000000000 */
[----:B------:R-:W-:Y:S01]  /*48b0*/  @!UP0 UIADD3 UR9, UPT, UPT, UR17, 0x40, URZ ;  /* 0x0000004011098890 */ /* 0x000fe2000fffe0ff */
[----:B------:R-:W-:Y:S01]  /*48c0*/  SEL R10, R10, RZ, P0 ;  /* 0x000000ff0a0a7207 */ /* 0x000fe20000000000 */
[----:B------:R-:W-:Y:S01]  /*48d0*/  VOTEU.ALL UP0, P1 ;  /* 0x0000000000ff7886 */ /* 0x000fe20000800000 */
[----:B------:R-:W-:Y:S01]  /*48e0*/  LOP3.LUT R9, R9, R0, RZ, 0x3c, !PT ;  /* 0x0000000009097212 */ /* 0x000fe200078e3cff */
[----:B------:R-:W-:Y:S01]  /*48f0*/  IMAD.U32 R2, RZ, RZ, UR5 ;  /* 0x00000005ff027e24 */ /* 0x000fe2000f8e00ff */
[----:B------:R-:W-:Y:S02]  /*4900*/  UIADD3 UR45, UPT, UPT, UR7, UR57, URZ ;  /* 0x00000039072d7290 */ /* 0x000fe4000fffe0ff */
[----:B------:R-:W-:Y:S03]  /*4910*/  UIADD3 UR46, UPT, UPT, UR13, UR60, URZ ;  /* 0x0000003c0d2e7290 */ /* 0x000fe6000fffe0ff */
[----:B------:R-:W-:Y:S01]  /*4920*/  IMAD.U32 R3, RZ, RZ, UR4 ;  /* 0x00000004ff037e24 */ /* 0x000fe2000f8e00ff */
[----:B------:R-:W-:Y:S04]  /*4930*/  @!P1 R2UR UR4, R2 ;  /* 0x00000000020492ca */ /* 0x000fe800000e0000 */
[----:B------:R-:W-:Y:S11]  /*4940*/  @!P1 R2UR UR5, R3 ;  /* 0x00000000030592ca */ /* 0x000ff600000e0000 */
[----:B------:R-:W-:Y:S02]  /*4950*/  @!UPT UIADD3 URZ, UPT, UPT, URZ, URZ, URZ ;  /* 0x000000fffffff290 */ /* 0x000fe4000fffe0ff */
[----:B------:R2:W-:Y:S01]  /*4960*/  @!UP0 UTMALDG.3D [UR8], [UR4], desc[UR18] ;  /* 0x00001208040085b4 */ /* 0x0005e20008011000 */
[----:B------:R2:W-:Y:S01]  /*4970*/  @!P1 SYNCS.ARRIVE.TRANS64.RED.A0TR RZ, [UR17+0x40], R8 ;  /* 0x00004008ffff99a7 */ /* 0x0005e20008300411 */
[----:B------:R-:W-:Y:S01]  /*4980*/  SYNCS.ARRIVE.TRANS64.RED.A1T0 RZ, [UR48], RZ ;  /* 0x000000ffffff79a7 */ /* 0x000fe20008100430 */
[----:B------:R-:W-:Y:S05]  /*4990*/  BRA.U UP2, `(.L_x_82) ;  /* 0xfffffff502747547 */ /* 0x000fea000b83ffff */
[----:B------:R-:W-:Y:S07]  /*49a0*/  MOV R0, UR17 ;  /* 0x0000001100007c02 */ /* 0x000fee0008000f00 */
.L_x_83:
[----:B---3--:R-:W-:-:S04]  /*49b0*/  SHF.L.U32 R2, R11, 0x1f, RZ ;  /* 0x0000001f0b027819 */ /* 0x008fc800000006ff */
[----:B------:R3:W4:Y:S03]  /*49c0*/  SYNCS.PHASECHK.TRANS64.TRYWAIT P0, [R0+URZ+0x48], R2 ;  /* 0x00004802000075a7 */ /* 0x00072600080011ff */
[----:B----4-:R-:W-:Y:S05]  /*49d0*/  @!P0 NANOSLEEP.SYNCS 0x989680 ;  /* 0x009896800000895d */ /* 0x010fea0003900000 */
[----:B------:R-:W4:Y:S02]  /*49e0*/  @!P0 SYNCS.PHASECHK.TRANS64 P0, [R0+URZ+0x48], R2 ;  /* 0x00004802000085a7 */ /* 0x000f2400080010ff */
[----:B-12-4-:R-:W-:Y:S05]  /*49f0*/  @P0 EXIT ;  /* 0x000000000000094d */ /* 0x016fea0003800000 */
[----:B------:R-:W-:Y:S05]  /*4a00*/  BRA `(.L_x_83) ;  /* 0xfffffffc00e87947 */ /* 0x000fea000383ffff */
.L_x_74:
[----:B------:R-:W-:-:S06]  /*4a10*/  UISETP.GE.AND UP0, UPT, UR18, 0x4, UPT ;  /* 0x000000041200788c */ /* 0x000fcc000bf06270 */
[----:B------:R-:W-:-:S13]  /*4a20*/  PLOP3.LUT P0, PT, PT, PT, UP0, 0x80, 0x8 ;  /* 0x000000000008781c */ /* 0x000fda0003f0f008 */
[----:B-1----:R-:W-:Y:S05]  /*4a30*/  @!P0 EXIT ;  /* 0x000000000000894d */ /* 0x002fea0003800000 */
[----:B------:R-:W-:Y:S01]  /*4a40*/  BAR.SYNC.DEFER_BLOCKING 0x6, 0xa0 ;  /* 0x0182800000007b1d */ /* 0x000fe20000010000 */
[C---:B------:R-:W-:Y:S01]  /*4a50*/  IMAD.SHL.U32 R7, R69.reuse, 0x40, RZ ;  /* 0x0000004045077824 */ /* 0x040fe200078e00ff */
[----:B------:R-:W-:Y:S01]  /*4a60*/  CS2R R84, SRZ ;  /* 0x0000000000547805 */ /* 0x000fe2000001ff00 */
[C---:B------:R-:W-:Y:S01]  /*4a70*/  IMAD.SHL.U32 R4, R69.reuse, 0x20, RZ ;  /* 0x0000002045047824 */ /* 0x040fe200078e00ff */
[----:B------:R-:W-:Y:S01]  /*4a80*/  CS2R R82, SRZ ;  /* 0x0000000000527805 */ /* 0x000fe2000001ff00 */
[----:B------:R-:W-:Y:S01]  /*4a90*/  IMAD.SHL.U32 R5, R69, 0x8, RZ ;  /* 0x0000000845057824 */ /* 0x000fe200078e00ff */
[----:B------:R-:W-:Y:S01]  /*4aa0*/  UMOV UR44, 0x400 ;  /* 0x00000400002c7882 */ /* 0x000fe20000000000 */
[----:B------:R-:W-:Y:S01]  /*4ab0*/  LOP3.LUT R6, R7, 0x180, RZ, 0xc0, !PT ;  /* 0x0000018007067812 */ /* 0x000fe200078ec0ff */
[----:B------:R-:W-:Y:S01]  /*4ac0*/  ULEA UR44, UR48, UR44, 0x18 ;  /* 0x0000002c302c7291 */ /* 0x000fe2000f8ec0ff */
[----:B------:R-:W-:Y:S01]  /*4ad0*/  LOP3.LUT R4, R4, 0xc00, RZ, 0xc0, !PT ;  /* 0x00000c0004047812 */ /* 0x000fe200078ec0ff */
[----:B------:R-:W1:Y:S01]  /*4ae0*/  LDC.64 R74, c[0x0][0x888] ;  /* 0x00022200ff4a7b82 */ /* 0x000e620000000a00 */
[----:B------:R-:W-:Y:S01]  /*4af0*/  LOP3.LUT R5, R6, 0x30, R5, 0xf8, !PT ;  /* 0x0000003006057812 */ /* 0x000fe200078ef805 */
[C---:B------:R-:W-:Y:S01]  /*4b00*/  IMAD.SHL.U32 R6, R69.reuse, 0x2, RZ ;  /* 0x0000000245067824 */ /* 0x040fe200078e00ff */
[--C-:B------:R-:W-:Y:S01]  /*4b10*/  LOP3.LUT R4, R4, 0x40, R7.reuse, 0xf8, !PT ;  /* 0x0000004004047812 */ /* 0x100fe200078ef807 */
[C---:B------:R-:W-:Y:S01]  /*4b20*/  IMAD.U32 R37, R69.reuse, 0x10000, RZ ;  /* 0x0001000045257824 */ /* 0x040fe200078e00ff */
[----:B------:R-:W-:Y:S01]  /*4b30*/  UIADD3 UR4, UPT, UPT, UR44, 0x1200, URZ ;  /* 0x000012002c047890 */ /* 0x000fe2000fffe0ff */
[----:B------:R-:W-:Y:S01]  /*4b40*/  IMAD.SHL.U32 R78, R69, 0x10, RZ ;  /* 0x00000010454e7824 */ /* 0x000fe200078e00ff */
[----:B------:R-:W-:Y:S01]  /*4b50*/  LOP3.LUT R5, R5, 0x20, R6, 0x78, !PT ;  /* 0x0000002005057812 */ /* 0x000fe200078e7806 */
[----:B------:R-:W2:Y:S01]  /*4b60*/  LDC.64 R76, c[0x0][0x890] ;  /* 0x00022400ff4c7b82 */ /* 0x000ea20000000a00 */
[----:B------:R-:W-:Y:S01]  /*4b70*/  LOP3.LUT R4, R4, 0x200, R7, 0xf8, !PT ;  /* 0x0000020004047812 */ /* 0x000fe200078ef807 */
[----:B------:R-:W-:Y:S01]  /*4b80*/  IMAD.MOV.U32 R36, RZ, RZ, RZ ;  /* 0x000000ffff247224 */ /* 0x000fe200078e00ff */
[----:B------:R-:W-:Y:S01]  /*4b90*/  LOP3.LUT R37, R37, 0x600000, RZ, 0xc0, !PT ;  /* 0x0060000025257812 */ /* 0x000fe200078ec0ff */
[----:B------:R-:W-:Y:S01]  /*4ba0*/  IMAD.U32 R86, RZ, RZ, UR4 ;  /* 0x00000004ff567e24 */ /* 0x000fe2000f8e00ff */
[----:B------:R-:W-:Y:S01]  /*4bb0*/  LOP3.LUT R79, R4, R5, RZ, 0xfc, !PT ;  /* 0x00000005044f7212 */ /* 0x000fe200078efcff */
[----:B------:R-:W3:Y:S01]  /*4bc0*/  LDS R0, [UR44+0x110] ;  /* 0x0001102cff007984 */ /* 0x000ee20008000800 */
[----:B------:R-:W-:Y:S01]  /*4bd0*/  LOP3.LUT R78, R78, 0x20, RZ, 0xc0, !PT ;  /* 0x000000204e4e7812 */ /* 0x000fe200078ec0ff */
[----:B------:R-:W4:Y:S01]  /*4be0*/  LDC.64 R72, c[0x0][0x8b0] ;  /* 0x00022c00ff487b82 */ /* 0x000f220000000a00 */
[----:B------:R-:W1:Y:S01]  /*4bf0*/  LDCU UR50, c[0x0][0x370] ;  /* 0x00006e00ff3277ac */ /* 0x000e620008000800 */
[----:B------:R-:W-:Y:S01]  /*4c00*/  VIADD R4, R79, UR44 ;  /* 0x0000002c4f047c36 */ /* 0x000fe20008000000 */
[----:B------:R-:W1:Y:S04]  /*4c10*/  LDCU.64 UR62, c[0x0][0x348] ;  /* 0x00006900ff3e77ac */ /* 0x000e680008000a00 */
[----:B------:R-:W-:Y:S01]  /*4c20*/  IADD3 R78, PT, PT, -R78, 0x200, R4 ;  /* 0x000002004e4e7810 */ /* 0x000fe20007ffe104 */
[----:B------:R-:W1:Y:S01]  /*4c30*/  LDC.64 R70, c[0x0][0x8a8] ;  /* 0x00022a00ff467b82 */ /* 0x000e620000000a00 */
[----:B------:R-:W1:Y:S01]  /*4c40*/  LDCU UR43, c[0x0][0xb0c] ;  /* 0x00016180ff2b77ac */ /* 0x000e620008000800 */
[----:B------:R-:W1:Y:S01]  /*4c50*/  LDCU UR39, c[0x0][0xb30] ;  /* 0x00016600ff2777ac */ /* 0x000e620008000800 */
[----:B------:R-:W1:Y:S01]  /*4c60*/  LDCU.64 UR58, c[0x0][0x888] ;  /* 0x00011100ff3a77ac */ /* 0x000e620008000a00 */
[----:B------:R-:W1:Y:S01]  /*4c70*/  LDCU.64 UR40, c[0x0][0xb28] ;  /* 0x00016500ff2877ac */ /* 0x000e620008000a00 */
[----:B------:R-:W1:Y:S01]  /*4c80*/  LDCU.128 UR52, c[0x0][0xb10] ;  /* 0x00016200ff3477ac */ /* 0x000e620008000c00 */
[----:B------:R-:W1:Y:S01]  /*4c90*/  LDCU UR49, c[0x0][0x374] ;  /* 0x00006e80ff3177ac */ /* 0x000e620008000800 */
[----:B------:R-:W-:Y:S01]  /*4ca0*/  UIADD3 UR56, UPT, UPT, UR44, 0x200, URZ ;  /* 0x000002002c387890 */ /* 0x000fe2000fffe0ff */
[----:B---3--:R-:W-:-:S11]  /*4cb0*/  IMAD.IADD R37, R0, 0x1, R37 ;  /* 0x0000000100257824 */ /* 0x008fd600078e0225 */
.L_x_101:
[----:B------:R-:W-:Y:S02]  /*4cc0*/  LEA R3, R82, UR44, 0x3 ;  /* 0x0000002c52037c11 */ /* 0x000fe4000f8e18ff */
[----:B------:R-:W-:Y:S02]  /*4cd0*/  SHF.L.U32 R0, R84, 0x1f, RZ ;  /* 0x0000001f54007819 */ /* 0x000fe400000006ff */
[----:B-1----:R-:W-:Y:S02]  /*4ce0*/  LEA R4, R82, UR44, 0x4 ;  /* 0x0000002c52047c11 */ /* 0x002fe4000f8e20ff */
[----:B------:R-:W3:Y:S02]  /*4cf0*/  SYNCS.PHASECHK.TRANS64.TRYWAIT P0, [R3+URZ+0x60], R0 ;  /* 0x00006000030075a7 */ /* 0x000ee400080011ff */
[----:B--23--:R-:W-:Y:S05]  /*4d00*/  @!P0 BRA `(.L_x_84) ;  /* 0x0000002000c08947 */ /* 0x00cfea0003800000 */
.L_x_133:
[----:B------:R-:W1:Y:S01]  /*4d10*/  LDS.128 R4, [R4+0xf0] ;  /* 0x0000f00004047984 */ /* 0x000e620000000c00 */
[----:B------:R-:W-:Y:S01]  /*4d20*/  UISETP.GE.AND UP0, UPT, UR42, 0x1, UPT ;  /* 0x000000012a00788c */ /* 0x000fe2000bf06270 */
[----:B------:R-:W-:Y:S01]  /*4d30*/  @!PT LDS RZ, [RZ] ;  /* 0x00000000fffff984 */ /* 0x000fe20000000800 */
[----:B------:R-:W-:Y:S01]  /*4d40*/  @!PT LDS RZ, [RZ] ;  /* 0x00000000fffff984 */ /* 0x000fe20000000800 */
[----:B------:R-:W-:Y:S01]  /*4d50*/  @!PT LDS RZ, [RZ] ;  /* 0x00000000fffff984 */ /* 0x000fe20000000800 */
[----:B------:R-:W-:Y:S01]  /*4d60*/  @!PT LDS RZ, [RZ] ;  /* 0x00000000fffff984 */ /* 0x000fe20000000800 */
[----:B------:R2:W-:Y:S06]  /*4d70*/  MEMBAR.ALL.CTA ;  /* 0x0000000000007992 */ /* 0x0005ec0000008000 */
[----:B--2---:R-:W2:Y:S01]  /*4d80*/  FENCE.VIEW.ASYNC.S ;  /* 0x00000000000073c6 */ /* 0x004ea20000000000 */
[----:B-1----:R-:W-:Y:S11]  /*4d90*/  LOP3.LUT P0, RZ, R6, 0x1, RZ, 0xc0, !PT ;  /* 0x0000000106ff7812 */ /* 0x002ff6000780c0ff */
[----:B------:R-:W-:Y:S02]  /*4da0*/  @!UPT UIADD3 URZ, UPT, UPT, URZ, URZ, URZ ;  /* 0x000000fffffff290 */ /* 0x000fe4000fffe0ff */
[----:B--2---:R-:W-:Y:S01]  /*4db0*/  VOTEU.ANY UP1, P0 ;  /* 0x0000000000ff7886 */ /* 0x004fe20000020100 */
[----:B------:R-:W-:Y:S01]  /*4dc0*/  PLOP3.LUT P0, PT, PT, PT, UP1, 0x80, 0x8 ;  /* 0x000000000008781c */ /* 0x000fe20003f0f018 */
[----:B------:R-:W-:Y:S11]  /*4dd0*/  UP2UR UR47, UPR, URZ, 0x2 ;  /* 0x00000002ff2f7883 */ /* 0x000ff60008000000 */
[----:B------:R-:W-:Y:S01]  /*4de0*/  @!UPT UIADD3 URZ, UPT, UPT, URZ, URZ, URZ ;  /* 0x000000fffffff290 */ /* 0x000fe2000fffe0ff */
[----:B---3--:R-:W-:Y:S02]  /*4df0*/  @P0 SHF.R.U32.HI R0, RZ, 0x10, R5 ;  /* 0x00000010ff000819 */ /* 0x008fe40000011605 */
        /* <DEDUP_REMOVED lines=12> */
[----:B------:R-:W2:Y:S01]  /*4ec0*/  LDCU UR12, c[0x0][0xb20] ;  /* 0x00016400ff0c77ac */ /* 0x000ea20008000800 */
[----:B------:R-:W-:Y:S02]  /*4ed0*/  UIMAD.WIDE.U32 UR4, UR49, UR55, URZ ;  /* 0x00000037310472a5 */ /* 0x000fe4000f8e00ff */
[----:B------:R-:W-:Y:S02]  /*4ee0*/  UIMAD.WIDE.U32 UR6, UR50, UR52, URZ ;  /* 0x00000034320672a5 */ /* 0x000fe4000f8e00ff */
[----:B------:R-:W-:Y:S02]  /*4ef0*/  UISETP.NE.AND UP0, UPT, UR54, 0x1, UPT ;  /* 0x000000013600788c */ /* 0x000fe4000bf05270 */
[----:B------:R-:W-:Y:S02]  /*4f00*/  UIMAD.WIDE.U32 UR8, UR37, UR55, URZ ;  /* 0x00000037250872a5 */ /* 0x000fe4000f8e00ff */
[----:B------:R-:W-:Y:S02]  /*4f10*/  UIMAD.WIDE.U32 UR10, UR38, UR52, URZ ;  /* 0x00000034260a72a5 */ /* 0x000fe4000f8e00ff */
[----:B------:R-:W-:Y:S02]  /*4f20*/  UISETP.NE.AND UP1, UPT, UR43, 0x1, UPT ;  /* 0x000000012b00788c */ /* 0x000fe4000bf25270 */
[----:B------:R-:W-:Y:S01]  /*4f30*/  UISETP.NE.AND UP2, UPT, UR42, 0x1, UPT ;  /* 0x000000012a00788c */ /* 0x000fe2000bf45270 */
[----:B------:R-:W-:Y:S02]  /*4f40*/  UMOV UR4, UR5 ;  /* 0x0000000500047c82 */ /* 0x000fe40008000000 */
[----:B--2---:R-:W-:Y:S03]  /*4f50*/  USHF.R.U32.HI UR5, URZ, UR12, UR4 ;  /* 0x0000000cff057299 */ /* 0x004fe60008011604 */
[----:B------:R-:W-:Y:S02]  /*4f60*/  UMOV UR4, UR7 ;  /* 0x0000000700047c82 */ /* 0x000fe40008000000 */
[----:B------:R-:W-:Y:S02]  /*4f70*/  USHF.R.U32.HI UR7, URZ, UR53, UR4 ;  /* 0x00000035ff077299 */ /* 0x000fe40008011604 */
[----:B------:R-:W-:Y:S02]  /*4f80*/  USEL UR4, UR49, UR5, !UP0 ;  /* 0x0000000531047287 */ /* 0x000fe4000c000000 */
[----:B------:R-:W-:Y:S01]  /*4f90*/  USEL UR7, UR50, UR7, !UP1 ;  /* 0x0000000732077287 */ /* 0x000fe2000c800000 */
[----:B------:R-:W-:Y:S01]  /*4fa0*/  UMOV UR5, UR9 ;  /* 0x0000000900057c82 */ /* 0x000fe20008000000 */
[----:B------:R-:W-:Y:S02]  /*4fb0*/  UIMAD.WIDE.U32 UR8, UR4, UR40, URZ ;  /* 0x00000028040872a5 */ /* 0x000fe4000f8e00ff */
[----:B------:R-:W-:Y:S03]  /*4fc0*/  USHF.R.U32.HI UR6, URZ, UR12, UR5 ;  /* 0x0000000cff067299 */ /* 0x000fe60008011605 */
[----:B------:R-:W-:Y:S01]  /*4fd0*/  UMOV UR5, UR11 ;  /* 0x0000000b00057c82 */ /* 0x000fe20008000000 */
[----:B------:R-:W-:Y:S02]  /*4fe0*/  UIMAD.WIDE.U32 UR10, UR7, UR40, URZ ;  /* 0x00000028070a72a5 */ /* 0x000fe4000f8e00ff */
[----:B------:R-:W-:Y:S02]  /*4ff0*/  USHF.R.U32.HI UR12, URZ, UR53, UR5 ;  /* 0x00000035ff0c7299 */ /* 0x000fe40008011605 */
[----:B------:R-:W-:Y:S01]  /*5000*/  USEL UR6, UR37, UR6, !UP0 ;  /* 0x0000000625067287 */ /* 0x000fe2000c000000 */
[----:B------:R-:W-:Y:S02]  /*5010*/  UMOV UR5, UR9 ;  /* 0x0000000900057c82 */ /* 0x000fe40008000000 */
[----:B------:R-:W-:Y:S01]  /*5020*/  UMOV UR10, UR11 ;  /* 0x0000000b000a7c82 */ /* 0x000fe20008000000 */
[----:B------:R-:W-:Y:S02]  /*5030*/  @UP2 USHF.R.U32.HI UR4, URZ, UR41, UR5 ;  /* 0x00000029ff042299 */ /* 0x000fe40008011605 */
[----:B------:R-:W-:Y:S02]  /*5040*/  @UP2 USHF.R.U32.HI UR7, URZ, UR41, UR10 ;  /* 0x00000029ff072299 */ /* 0x000fe4000801160a */
[----:B------:R-:W-:Y:S02]  /*5050*/  UIMAD UR4, UR42, UR4, URZ ;  /* 0x000000042a0472a4 */ /* 0x000fe4000f8e02ff */
[----:B------:R-:W-:Y:S02]  /*5060*/  UIMAD.WIDE.U32 UR10, UR6, UR40, URZ ;  /* 0x00000028060a72a5 */ /* 0x000fe4000f8e00ff */
[----:B------:R-:W-:Y:S02]  /*5070*/  USEL UR5, UR38, UR12, !UP1 ;  /* 0x0000000c26057287 */ /* 0x000fe4000c800000 */
[----:B------:R-:W-:Y:S02]  /*5080*/  UIMAD UR8, UR42, UR7, URZ ;  /* 0x000000072a0872a4 */ /* 0x000fe4000f8e02ff */
[----:B------:R-:W-:Y:S03]  /*5090*/  UISETP.GE.AND UP0, UPT, UR6, UR4, UPT ;  /* 0x000000040600728c */ /* 0x000fe6000bf06270 */
[----:B------:R-:W-:Y:S01]  /*50a0*/  UMOV UR4, UR11 ;  /* 0x0000000b00047c82 */ /* 0x000fe20008000000 */
[----:B------:R-:W-:Y:S02]  /*50b0*/  UISETP.GE.OR UP0, UPT, UR5, UR8, UP0 ;  /* 0x000000080500728c */ /* 0x000fe40008706670 */
[----:B------:R-:W-:Y:S02]  /*50c0*/  USHF.R.U32.HI UR4, URZ, UR41, UR4 ;  /* 0x00000029ff047299 */ /* 0x000fe40008011604 */
[----:B------:R-:W-:Y:S02]  /*50d0*/  UIMAD.WIDE.U32 UR8, UR5, UR40, URZ ;  /* 0x00000028050872a5 */ /* 0x000fe4000f8e00ff */
[----:B------:R-:W-:Y:S02]  /*50e0*/  USEL UR11, UR6, UR4, !UP2 ;  /* 0x00000004060b7287 */ /* 0x000fe4000d000000 */
[----:B------:R-:W-:Y:S02]  /*50f0*/  UIADD3 UR8, UPT, UPT, -UR5, URZ, URZ ;  /* 0x000000ff05087290 */ /* 0x000fe4000fffe1ff */
[----:B------:R-:W-:Y:S01]  /*5100*/  UIADD3 UR10, UPT, UPT, -UR11, URZ, URZ ;  /* 0x000000ff0b0a7290 */ /* 0x000fe2000fffe1ff */
[----:B------:R-:W-:Y:S01]  /*5110*/  @!UP0 UMOV UR4, UR9 ;  /* 0x0000000900048c82 */ /* 0x000fe20008000000 */
[----:B------:R-:W-:Y:S02]  /*5120*/  UIADD3 UR9, UPT, UPT, -UR6, URZ, URZ ;  /* 0x000000ff06097290 */ /* 0x000fe4000fffe1ff */
[----:B------:R-:W-:Y:S02]  /*5130*/  @!UP0 USHF.R.U32.HI UR4, URZ, UR41, UR4 ;  /* 0x00000029ff048299 */ /* 0x000fe40008011604 */
[----:B------:R-:W-:Y:S02]  /*5140*/  UIMAD UR10, UR42, UR10, UR6 ;  /* 0x0000000a2a0a72a4 */ /* 0x000fe4000f8e0206 */
[----:B------:R-:W-:Y:S04]  /*5150*/  @!UP0 USEL UR4, UR5, UR4, !UP2 ;  /* 0x0000000405048287 */ /* 0x000fe8000d000000 */
[----:B------:R-:W-:Y:S02]  /*5160*/  @!UP0 UIMAD UR10, UR7, UR10, UR4 ;  /* 0x0000000a070a82a4 */ /* 0x000fe4000f8e0204 */
[----:B------:R-:W-:Y:S02]  /*5170*/  @!UP0 UIADD3 UR11, UPT, UPT, UR11, -UR4, URZ ;  /* 0x800000040b0b8290 */ /* 0x000fe4000fffe0ff */
[----:B------:R-:W-:Y:S02]  /*5180*/  UIMAD UR7, UR43, UR8, UR38 ;  /* 0x000000082b0772a4 */ /* 0x000fe4000f8e0226 */
[----:B------:R-:W-:Y:S02]  /*5190*/  @!UP0 UIMAD UR6, UR11, UR42, UR5 ;  /* 0x0000002a0b0682a4 */ /* 0x000fe4000f8e0205 */
[----:B------:R-:W-:Y:S01]  /*51a0*/  UIMAD UR4, UR54, UR9, UR37 ;  /* 0x00000009360472a4 */ /* 0x000fe2000f8e0225 */
[----:B------:R-:W-:Y:S02]  /*51b0*/  @!UP0 UMOV UR5, UR10 ;  /* 0x0000000a00058c82 */ /* 0x000fe40008000000 */
[----:B------:R-:W-:Y:S02]  /*51c0*/  UIMAD UR38, UR5, UR43, UR7 ;  /* 0x0000002b052672a4 */ /* 0x000fe4000f8e0207 */
[----:B------:R-:W-:Y:S11]  /*51d0*/  UIMAD UR37, UR6, UR54, UR4 ;  /* 0x00000036062572a4 */ /* 0x000ff6000f8e0204 */
[----:B------:R-:W-:Y:S01]  /*51e0*/  @!UPT UIADD3 URZ, UPT, UPT, URZ, URZ, URZ ;  /* 0x000000fffffff290 */ /* 0x000fe2000fffe0ff */
.L_x_85:
[----:B------:R-:W-:Y:S01]  /*51f0*/  UISETP.NE.AND UP0, UPT, UR39, 0x1, UPT ;  /* 0x000000012700788c */ /* 0x000fe2000bf05270 */
[----:B------:R-:W-:Y:S10]  /*5200*/  IADD3 R82, PT, PT, R82, 0x1, RZ ;  /* 0x0000000152527810 */ /* 0x000ff40007ffe0ff */
[----:B------:R-:W2:Y:S01]  /*5210*/  @!UP0 LDCU.128 UR12, c[0x0][0xb10] ;  /* 0x00016200ff0c87ac */ /* 0x000ea20008000c00 */
[----:B------:R-:W3:Y:S01]  /*5220*/  @!UP0 LDCU UR5, c[0x0][0xb0c] ;  /* 0x00016180ff0587ac */ /* 0x000ee20008000800 */
[----:B------:R-:W4:Y:S01]  /*5230*/  @!UP0 LDCU UR10, c[0x0][0xb20] ;  /* 0x00016400ff0a87ac */ /* 0x000f220008000800 */
[----:B--2---:R-:W-:Y:S02]  /*5240*/  UIMAD.WIDE.U32 UR8, UR38, UR12, URZ ;  /* 0x0000000c260872a5 */ /* 0x004fe4000f8e00ff */
[----:B------:R-:W-:Y:S02]  /*5250*/  UIMAD.WIDE.U32 UR6, UR37, UR15, URZ ;  /* 0x0000000f250672a5 */ /* 0x000fe4000f8e00ff */
[----:B------:R-:W-:Y:S03]  /*5260*/  @!UP0 UISETP.NE.AND UP1, UPT, UR14, 0x1, UPT ;  /* 0x000000010e00888c */ /* 0x000fe6000bf25270 */
[----:B------:R-:W-:Y:S01]  /*5270*/  @!UP0 UMOV UR4, UR9 ;  /* 0x0000000900048c82 */ /* 0x000fe20008000000 */
[----:B---3--:R-:W-:Y:S02]  /*5280*/  @!UP0 UISETP.NE.AND UP2, UPT, UR5, 0x1, UPT ;  /* 0x000000010500888c */ /* 0x008fe4000bf45270 */
[----:B------:R-:W-:Y:S01]  /*5290*/  @!UP0 USHF.R.U32.HI UR4, URZ, UR13, UR4 ;  /* 0x0000000dff048299 */ /* 0x000fe20008011604 */
[----:B------:R-:W-:Y:S02]  /*52a0*/  @!UP0 UMOV UR6, UR7 ;  /* 0x0000000700068c82 */ /* 0x000fe40008000000 */
[----:B----4-:R-:W-:Y:S02]  /*52b0*/  @!UP0 USHF.R.U32.HI UR6, URZ, UR10, UR6 ;  /* 0x0000000aff068299 */ /* 0x010fe40008011606 */
[----:B------:R-:W-:Y:S02]  /*52c0*/  @!UP0 USEL UR7, UR38, UR4, !UP2 ;  /* 0x0000000426078287 */ /* 0x000fe4000d000000 */
[----:B------:R-:W-:Y:S04]  /*52d0*/  @!UP0 USEL UR6, UR37, UR6, !UP1 ;  /* 0x0000000625068287 */ /* 0x000fe8000c800000 */
[----:B------:R-:W-:Y:S02]  /*52e0*/  @!UP0 UIADD3 UR4, UPT, UPT, -UR7, UR6, URZ ;  /* 0x0000000607048290 */ /* 0x000fe4000fffe1ff */
[----:B------:R-:W-:Y:S02]  /*52f0*/  @!UP0 UIADD3 UR6, UPT, UPT, UR7, -UR6, URZ ;  /* 0x8000000607068290 */ /* 0x000fe4000fffe0ff */
[----:B------:R-:W-:Y:S02]  /*5300*/  @!UP0 UIMAD UR38, UR4, UR5, UR38 ;  /* 0x00000005042682a4 */ /* 0x000fe4000f8e0226 */
[----:B------:R-:W-:Y:S02]  /*5310*/  @!UP0 UIMAD UR37, UR6, UR14, UR37 ;  /* 0x0000000e062582a4 */ /* 0x000fe4000f8e0225 */
[----:B------:R-:W-:Y:S09]  /*5320*/  ULOP3.LUT UP0, URZ, UR56, 0x1b0, URZ, 0xc0, !UPT ;  /* 0x000001b038ff7892 */ /* 0x000ff2000f80c0ff */
[----:B------:R-:W-:Y:S05]  /*5330*/  BRA.U !UP0, `(.L_x_86) ;  /* 0x0000000108407547 */ /* 0x000fea000b800000 */
[----:B------:R-:W2:Y:S01]  /*5340*/  LDCU.64 UR8, c[0x4][0x80] ;  /* 0x01001000ff0877ac */ /* 0x000ea20008000a00 */
[----:B------:R-:W-:Y:S01]  /*5350*/  MOV R3, 0x0 ;  /* 0x0000000000037802 */ /* 0x000fe20000000f00 */
[----:B------:R-:W-:Y:S02]  /*5360*/  HFMA2 R12, -RZ, RZ, 0, 5.9604644775390625e-08 ;  /* 0x00000001ff0c7431 */ /* 0x000fe400000001ff */
[----:B------:R-:W-:Y:S02]  /*5370*/  IMAD.MOV.U32 R8, RZ, RZ, 0x70 ;  /* 0x00000070ff087424 */ /* 0x000fe400078e00ff */
[----:B------:R-:W-:Y:S01]  /*5380*/  IMAD.MOV.U32 R13, RZ, RZ, RZ ;  /* 0x000000ffff0d7224 */ /* 0x000fe200078e00ff */
[----:B------:R-:W3:Y:S01]  /*5390*/  LDCU.64 UR6, c[0x4][0x88] ;  /* 0x01001100ff0677ac */ /* 0x000ee20008000a00 */
[----:B------:R-:W4:Y:S01]  /*53a0*/  LDC.64 R2, c[0x4][R3] ;  /* 0x0100000003027b82 */ /* 0x000f220000000a00 */
[----:B------:R-:W1:Y:S01]  /*53b0*/  LDCU.64 UR4, c[0x4][0x8] ;  /* 0x01000100ff0477ac */ /* 0x000e620008000a00 */
[----:B--2---:R-:W-:Y:S01]  /*53c0*/  MOV R5, UR9 ;  /* 0x0000000900057c02 */ /* 0x004fe20008000f00 */
[----:B------:R-:W-:Y:S01]  /*53d0*/  IMAD.U32 R4, RZ, RZ, UR8 ;  /* 0x00000008ff047e24 */ /* 0x000fe2000f8e00ff */
[----:B---3--:R-:W-:Y:S01]  /*53e0*/  MOV R7, UR7 ;  /* 0x0000000700077c02 */ /* 0x008fe20008000f00 */
[----:B------:R-:W-:Y:S01]  /*53f0*/  IMAD.U32 R6, RZ, RZ, UR6 ;  /* 0x00000006ff067e24 */ /* 0x000fe2000f8e00ff */
[----:B-1----:R-:W-:Y:S01]  /*5400*/  MOV R11, UR5 ;  /* 0x00000005000b7c02 */ /* 0x002fe20008000f00 */
[----:B------:R-:W-:Y:S02]  /*5410*/  IMAD.U32 R10, RZ, RZ, UR4 ;  /* 0x00000004ff0a7e24 */ /* 0x000fe4000f8e00ff */
[----:B------:R-:W-:Y:S07]  /*5420*/  LEPC R20, `(.L_x_86) ;  /* 0x000000001014794e */ /* 0x000fee0000000000 */
[----:B----45:R-:W-:Y:S05]  /*5430*/  CALL.ABS.NOINC R2 ;  /* 0x0000000002007343 */ /* 0x030fea0003c00000 */
.L_x_86:
[----:B------:R-:W-:Y:S01]  /*5440*/  LOP3.LUT P0, RZ, R86, 0x1b0, RZ, 0xc0, !PT ;  /* 0x000001b056ff7812 */ /* 0x000fe2000780c0ff */
[----:B------:R-:W-:Y:S11]  /*5450*/  BSSY.RECONVERGENT B6, `(.L_x_87) ;  /* 0x0000013000067945 */ /* 0x000ff60003800200 */
[----:B------:R-:W-:Y:S01]  /*5460*/  @!UPT UIADD3 URZ, UPT, UPT, URZ, URZ, URZ ;  /* 0x000000fffffff290 */ /* 0x000fe2000fffe0ff */
[----:B------:R-:W-:Y:S05]  /*5470*/  @!P0 BRA `(.L_x_88) ;  /* 0x0000000000408947 */ /* 0x000fea0003800000 */
        /* <DEDUP_REMOVED lines=16> */
.L_x_88:
[----:B------:R-:W-:Y:S05]  /*5580*/  BSYNC.RECONVERGENT B6 ;  /* 0x0000000000067941 */ /* 0x000fea0003800200 */
.L_x_87:
[----:B------:R-:W-:Y:S01]  /*5590*/  ISETP.NE.U32.AND P3, PT, R76, RZ, PT ;  /* 0x000000ff4c00720c */ /* 0x000fe20003f65070 */
[----:B------:R-:W-:Y:S01]  /*55a0*/  UISETP.NE.AND UP1, UPT, UR61, URZ, UPT ;  /* 0x000000ff3d00728c */ /* 0x000fe2000bf25270 */
[----:B------:R-:W-:Y:S02]  /*55b0*/  ISETP.NE.U32.AND P4, PT, R72, RZ, PT ;  /* 0x000000ff4800720c */ /* 0x000fe40003f85070 */
[----:B------:R-:W-:Y:S02]  /*55c0*/  ISETP.NE.AND.EX P3, PT, R77, RZ, PT, P3 ;  /* 0x000000ff4d00720c */ /* 0x000fe40003f65330 */
[----:B------:R-:W-:Y:S02]  /*55d0*/  PLOP3.LUT P1, PT, PT, PT, PT, 0x8, 0x80 ;  /* 0x000000000080781c */ /* 0x000fe40003f2e170 */
[----:B------:R-:W-:Y:S02]  /*55e0*/  PLOP3.LUT P0, PT, PT, PT, UP1, 0x80, 0x8 ;  /* 0x000000000008781c */ /* 0x000fe40003f0f018 */
[----:B------:R-:W-:Y:S02]  /*55f0*/  ISETP.NE.AND.EX P4, PT, R73, RZ, PT, P4 ;  /* 0x000000ff4900720c */ /* 0x000fe40003f85340 */
[----:B------:R-:W2:Y:S09]  /*5600*/  @UP1 LDCU.64 UR4, c[0x0][0x888] ;  /* 0x00011100ff0417ac */ /* 0x000eb20008000a00 */
[----:B------:R-:W-:Y:S01]  /*5610*/  @P0 PLOP3.LUT P1, PT, P3, PT, PT, 0x80, 0x8 ;  /* 0x000000000008081c */ /* 0x000fe20001f2f070 */
[----:B--2---:R-:W-:Y:S04]  /*5620*/  @UP1 UISETP.NE.U32.AND UP0, UPT, UR4, URZ, UPT ;  /* 0x000000ff0400128c */ /* 0x004fe8000bf05070 */
[----:B------:R-:W-:Y:S04]  /*5630*/  @UP1 UISETP.NE.AND.EX UP0, UPT, UR5, URZ, UPT, UP0 ;  /* 0x000000ff0500128c */ /* 0x000fe8000bf05300 */
[----:B------:R-:W-:Y:S01]  /*5640*/  @UP1 USEL UR4, URZ, 0xffffffff, UP0 ;  /* 0xffffffffff041887 */ /* 0x000fe20008000000 */
[----:B------:R-:W-:Y:S11]  /*5650*/  @!P3 BRA `(.L_x_89) ;  /* 0x000000000030b947 */ /* 0x000ff60003800000 */
[----:B------:R-:W-:Y:S01]  /*5660*/  ISETP.NE.U32.AND P2, PT, R74, RZ, PT ;  /* 0x000000ff4a00720c */ /* 0x000fe20003f45070 */
[----:B------:R-:W2:Y:S01]  /*5670*/  LDCU.64 UR6, c[0x0][0x358] ;  /* 0x00006b00ff0677ac */ /* 0x000ea20008000a00 */
[----:B------:R-:W-:Y:S02]  /*5680*/  IMAD.MOV.U32 R80, RZ, RZ, 0x1 ;  /* 0x00000001ff507424 */ /* 0x000fe400078e00ff */
[----:B------:R-:W-:Y:S11]  /*5690*/  ISETP.NE.AND.EX P2, PT, R75, RZ, PT, P2 ;  /* 0x000000ff4b00720c */ /* 0x000ff60003f45320 */
[----:B------:R-:W-:Y:S02]  /*56a0*/  @!UPT UIADD3 URZ, UPT, UPT, URZ, URZ, URZ ;  /* 0x000000fffffff290 */ /* 0x000fe4000fffe0ff */
[----:B------:R-:W3:Y:S01]  /*56b0*/  @P2 LDC.64 R2, c[0x0][0x888] ;  /* 0x00022200ff022b82 */ /* 0x000ee20000000a00 */
[----:B-1----:R-:W-:Y:S04]  /*56c0*/  @P2 IMAD R0, R76, UR36, RZ ;  /* 0x000000244c002c24 */ /* 0x002fe8000f8e02ff */
[----:B---3--:R-:W-:Y:S04]  /*56d0*/  @P2 IMAD.WIDE R2, R0, 0x4, R2 ;  /* 0x0000000400022825 */ /* 0x008fe800078e0202 */
[----:B------:R-:W-:Y:S01]  /*56e0*/  HFMA2 R0, -RZ, RZ, 0, 5.9604644775390625e-08 ;  /* 0x00000001ff007431 */ /* 0x000fe200000001ff */
[----:B--2--5:R2:W5:Y:S04]  /*56f0*/  @P2 LDG.E R39, desc[UR6][R2.64] ;  /* 0x0000000602272981 */ /* 0x024568000c1e1900 */
[----:B------:R-:W-:Y:S01]  /*5700*/  @!P2 PRMT R80, R0, 0x7610, R80 ;  /* 0x000076100050a816 */ /* 0x000fe20000000050 */
[----:B--2---:R-:W3:Y:S06]  /*5710*/  @!P2 LDC R39, c[0x0][0x880] ;  /* 0x00022000ff27ab82 */ /* 0x004eec0000000800 */
.L_x_89:
[----:B------:R-:W-:Y:S05]  /*5720*/  @!P4 BRA `(.L_x_90) ;  /* 0x000000000024c947 */ /* 0x000fea0003800000 */
[----:B------:R-:W-:Y:S01]  /*5730*/  ISETP.NE.U32.AND P2, PT, R70, RZ, PT ;  /* 0x000000ff4600720c */ /* 0x000fe20003f45070 */
[----:B------:R-:W2:Y:S03]  /*5740*/  LDCU.64 UR6, c[0x0][0x358] ;  /* 0x00006b00ff0677ac */ /* 0x000ea60008000a00 */
[----:B------:R-:W-:Y:S11]  /*5750*/  ISETP.NE.AND.EX P2, PT, R71, RZ, PT, P2 ;  /* 0x000000ff4700720c */ /* 0x000ff60003f45320 */
[----:B------:R-:W-:Y:S02]  /*5760*/  @!UPT UIADD3 URZ, UPT, UPT, URZ, URZ, URZ ;  /* 0x000000fffffff290 */ /* 0x000fe4000fffe0ff */
[----:B------:R-:W4:Y:S01]  /*5770*/  @P2 LDC.64 R2, c[0x0][0x8a8] ;  /* 0x00022a00ff022b82 */ /* 0x000f220000000a00 */
[----:B-1----:R-:W-:Y:S04]  /*5780*/  @P2 IMAD R0, R72, UR36, RZ ;  /* 0x0000002448002c24 */ /* 0x002fe8000f8e02ff */
[----:B----4-:R-:W-:Y:S05]  /*5790*/  @P2 IMAD.WIDE R2, R0, 0x4, R2 ;  /* 0x0000000400022825 */ /* 0x010fea00078e0202 */
[----:B--2--5:R2:W5:Y:S02]  /*57a0*/  @P2 LDG.E R38, desc[UR6][R2.64] ;  /* 0x0000000602262981 */ /* 0x024564000c1e1900 */
[----:B--2---:R-:W4:Y:S02]  /*57b0*/  @!P2 LDC R38, c[0x0][0x8a0] ;  /* 0x00022800ff26ab82 */ /* 0x004f240000000800 */
.L_x_90:
[----:B---3-5:R-:W-:Y:S01]  /*57c0*/  @P0 ISETP.NE.AND P4, PT, R39, RZ, PT ;  /* 0x000000ff2700020c */ /* 0x028fe20003f85270 */
[----:B-1----:R-:W-:Y:S01]  /*57d0*/  IMAD.U32 R0, RZ, RZ, UR4 ;  /* 0x00000004ff007e24 */ /* 0x002fe2000f8e00ff */
[----:B------:R-:W-:Y:S01]  /*57e0*/  @P0 LOP3.LUT P2, RZ, R80, 0xff, RZ, 0xc0, !PT ;  /* 0x000000ff50ff0812 */ /* 0x000fe2000784c0ff */
[----:B------:R-:W-:Y:S01]  /*57f0*/  BSSY B1, `(.L_x_91) ;  /* 0x0000039000017945 */ /* 0x000fe20003800000 */
[----:B------:R-:W-:Y:S02]  /*5800*/  @P0 SEL R2, RZ, 0xffffffff, P4 ;  /* 0xffffffffff020807 */ /* 0x000fe40002000000 */
[----:B------:R-:W-:Y:S02]  /*5810*/  CS2R R46, SRZ ;  /* 0x00000000002e7805 */ /* 0x000fe4000001ff00 */
[----:B------:R-:W-:Y:S02]  /*5820*/  LEA R16, R36, UR44, 0x3 ;  /* 0x0000002c24107c11 */ /* 0x000fe4000f8e18ff */
[----:B------:R-:W-:Y:S02]  /*5830*/  CS2R R44, SRZ ;  /* 0x00000000002c7805 */ /* 0x000fe4000001ff00 */
[----:B------:R-:W-:Y:S02]  /*5840*/  @P1 SEL R2, R0, R2, !P2 ;  /* 0x0000000200021207 */ /* 0x000fe40005000000 */
[----:B------:R-:W-:Y:S02]  /*5850*/  CS2R R42, SRZ ;  /* 0x00000000002a7805 */ /* 0x000fe4000001ff00 */
[----:B------:R-:W-:Y:S02]  /*5860*/  SHF.L.U32 R3, R85, 0x1f, RZ ;  /* 0x0000001f55037819 */ /* 0x000fe400000006ff */
[----:B------:R-:W-:Y:S02]  /*5870*/  CS2R R40, SRZ ;  /* 0x0000000000287805 */ /* 0x000fe4000001ff00 */
[----:B------:R-:W-:Y:S02]  /*5880*/  @P0 LOP3.LUT R2, R2, 0x1, RZ, 0xc0, !PT ;  /* 0x0000000102020812 */ /* 0x000fe400078ec0ff */
[----:B------:R-:W-:Y:S02]  /*5890*/  PLOP3.LUT P5, PT, PT, PT, PT, 0x8, 0x80 ;  /* 0x000000000080781c */ /* 0x000fe40003fae170 */
[----:B------:R-:W-:Y:S02]  /*58a0*/  ISETP.NE.U32.OR P1, PT, R2, 0x1, !P0 ;  /* 0x000000010200780c */ /* 0x000fe40004725470 */
[----:B------:R-:W-:Y:S11]  /*58b0*/  LEA.HI R2, R36, R36, RZ, 0x1 ;  /* 0x0000002424027211 */ /* 0x000ff600078f08ff */
[----:B------:R-:W-:Y:S04]  /*58c0*/  @P1 SHF.L.U32 R0, R83, 0x1f, RZ ;  /* 0x0000001f53001819 */ /* 0x000fe800000006ff */
[----:B------:R1:W2:Y:S01]  /*58d0*/  @P1 SYNCS.PHASECHK.TRANS64.TRYWAIT P0, [UR44+0x40], R0 ;  /* 0x00004000ff0015a7 */ /* 0x0002a2000800112c */
[----:B------:R3:W3:Y:S01]  /*58e0*/  SYNCS.PHASECHK.TRANS64.TRYWAIT P4, [R16+URZ+0x80], R3 ;  /* 0x00008003100075a7 */ /* 0x0006e200080811ff */
[C---:B-1----:R-:W-:Y:S01]  /*58f0*/  IMAD.SHL.U32 R0, R2.reuse, 0x20, RZ ;  /* 0x0000002002007824 */ /* 0x042fe200078e00ff */
[----:B------:R-:W-:Y:S04]  /*5900*/  LOP3.LUT R2, R2, 0xffe, RZ, 0xc0, !PT ;  /* 0x00000ffe02027812 */ /* 0x000fe800078ec0ff */
[----:B------:R-:W-:Y:S01]  /*5910*/  LOP3.LUT R0, R0, 0xffffffc0, RZ, 0xc0, !PT ;  /* 0xffffffc000007812 */ /* 0x000fe200078ec0ff */
[----:B------:R-:W-:Y:S04]  /*5920*/  IMAD.IADD R2, R36, 0x1, -R2 ;  /* 0x0000000124027824 */ /* 0x000fe800078e0a02 */
[----:B------:R-:W-:Y:S04]  /*5930*/  IMAD.IADD R0, R37, 0x1, R0 ;  /* 0x0000000125007824 */ /* 0x000fe800078e0200 */
[----:B------:R-:W-:Y:S01]  /*5940*/  IMAD R2, R2, 0x100000, R0 ;  /* 0x0010000002027824 */ /* 0x000fe200078e0200 */
[----:B--2---:R-:W-:Y:S01]  /*5950*/  @P1 PLOP3.LUT P5, PT, P0, PT, PT, 0x8, 0x80 ;  /* 0x000000000080181c */ /* 0x004fe200007ae170 */
[----:B------:R-:W-:Y:S01]  /*5960*/  @!UPT UIADD3 URZ, UPT, UPT, URZ, URZ, URZ ;  /* 0x000000fffffff290 */ /* 0x000fe2000fffe0ff */
[----:B---3--:R-:W-:Y:S11]  /*5970*/  @!P1 BRA `(.L_x_92) ;  /* 0x0000000000809947 */ /* 0x008ff60003800000 */
[----:B------:R-:W-:Y:S01]  /*5980*/  ISETP.NE.U32.AND P0, PT, RZ, UR58, PT ;  /* 0x0000003aff007c0c */ /* 0x000fe2000bf05070 */
[----:B------:R-:W-:Y:S01]  /*5990*/  BSSY B0, `(.L_x_93) ;  /* 0x0000012000007945 */ /* 0x000fe20003800000 */
[----:B------:R-:W-:Y:S02]  /*59a0*/  ISETP.NE.AND P2, PT, R39, RZ, PT ;  /* 0x000000ff2700720c */ /* 0x000fe40003f45270 */
[----:B------:R-:W-:Y:S02]  /*59b0*/  CS2R R42, SRZ ;  /* 0x00000000002a7805 */ /* 0x000fe4000001ff00 */
[----:B------:R-:W-:Y:S02]  /*59c0*/  ISETP.NE.AND.EX P0, PT, RZ, UR59, PT, P0 ;  /* 0x0000003bff007c0c */ /* 0x000fe4000bf05300 */
[----:B------:R-:W-:Y:S02]  /*59d0*/  CS2R R40, SRZ ;  /* 0x0000000000287805 */ /* 0x000fe4000001ff00 */
[----:B------:R-:W-:Y:S02]  /*59e0*/  LOP3.LUT P1, RZ, R80, 0xff, RZ, 0xc0, !PT ;  /* 0x000000ff50ff7812 */ /* 0x000fe4000782c0ff */
[----:B------:R-:W-:Y:S02]  /*59f0*/  CS2R R46, SRZ ;  /* 0x00000000002e7805 */ /* 0x000fe4000001ff00 */
[----:B------:R-:W-:Y:S02]  /*5a00*/  SEL R0, RZ, 0xffffffff, P2 ;  /* 0xffffffffff007807 */ /* 0x000fe40001000000 */
[----:B------:R-:W-:Y:S02]  /*5a10*/  CS2R R44, SRZ ;  /* 0x00000000002c7805 */ /* 0x000fe4000001ff00 */
[----:B------:R-:W-:Y:S04]  /*5a20*/  SEL R4, RZ, 0xffffffff, P0 ;  /* 0xffffffffff047807 */ /* 0x000fe80000000000 */
[----:B------:R-:W-:Y:S04]  /*5a30*/  @P3 SEL R0, R4, R0, !P1 ;  /* 0x0000000004003207 */ /* 0x000fe80004800000 */
[----:B------:R-:W-:Y:S04]  /*5a40*/  LOP3.LUT R0, R0, 0x1, RZ, 0xc0, !PT ;  /* 0x0000000100007812 */ /* 0x000fe800078ec0ff */
[----:B------:R-:W-:Y:S01]  /*5a50*/  ISETP.NE.U32.AND P0, PT, R0, 0x1, PT ;  /* 0x000000010000780c */ /* 0x000fe20003f05070 */
[----:B------:R-:W-:Y:S01]  /*5a60*/  @!UPT UIADD3 URZ, UPT, UPT, URZ, URZ, URZ ;  /* 0x000000fffffff290 */ /* 0x000fe2000fffe0ff */
[----:B------:R-:W-:Y:S11]  /*5a70*/  @!P5 BRA `(.L_x_94) ;  /* 0x00000000000cd947 */ /* 0x000ff60003800000 */
[----:B------:R-:W-:Y:S04]  /*5a80*/  SHF.L.U32 R4, R83, 0x1f, RZ ;  /* 0x0000001f53047819 */ /* 0x000fe800000006ff */
[----:B------:R-:W1:Y:S02]  /*5a90*/  SYNCS.PHASECHK.TRANS64.TRYWAIT P1, [UR44+0x40], R4 ;  /* 0x00004004ff0075a7 */ /* 0x000e64000802112c */
[----:B-1----:R-:W-:Y:S05]  /*5aa0*/  @!P1 BRA `(.L_x_95) ;  /* 0x00000014006c9947 */ /* 0x002fea0003800000 */
.L_x_94:
[----:B------:R-:W-:Y:S05]  /*5ab0*/  BSYNC B0 ;  /* 0x0000000000007941 */ /* 0x000fea0003800000 */
.L_x_93:
[----:B------:R2:W3:Y:S01]  /*5ac0*/  @P0 LDS.128 R40, [R79+UR44+0x200] ;  /* 0x0002002c4f280984 */ /* 0x0004e20008000c00 */
[----:B------:R-:W-:Y:S01]  /*5ad0*/  UIADD3 UR4, UPT, UPT, UR44, 0x48, URZ ;  /* 0x000000482c047890 */ /* 0x000fe2000fffe0ff */
[----:B------:R-:W-:Y:S02]  /*5ae0*/  LOP3.LUT R83, R83, 0x1, RZ, 0x3c, !PT ;  /* 0x0000000153537812 */ /* 0x000fe400078e3cff */
[----:B------:R2:W1:Y:S01]  /*5af0*/  @P0 LDS.128 R44, [R78+0x10] ;  /* 0x000010004e2c0984 */ /* 0x0004620000000c00 */
[----:B------:R-:W-:Y:S01]  /*5b00*/  UPRMT UR4, UR48, 0x654, UR4 ;  /* 0x0000065430047896 */ /* 0x000fe20008000004 */
[----:B------:R-:W-:Y:S01]  /*5b10*/  @!PT LDS RZ, [RZ] ;  /* 0x00000000fffff984 */ /* 0x000fe20000000800 */
[----:B------:R-:W-:Y:S01]  /*5b20*/  @!PT LDS RZ, [RZ] ;  /* 0x00000000fffff984 */ /* 0x000fe20000000800 */
[----:B------:R-:W-:Y:S01]  /*5b30*/  @!PT LDS RZ, [RZ] ;  /* 0x00000000fffff984 */ /* 0x000fe20000000800 */
[----:B------:R-:W-:Y:S01]  /*5b40*/  @!PT LDS RZ, [RZ] ;  /* 0x00000000fffff984 */ /* 0x000fe20000000800 */
[----:B------:R5:W-:Y:S06]  /*5b50*/  MEMBAR.ALL.CTA ;  /* 0x0000000000007992 */ /* 0x000bec0000008000 */
[----:B-----5:R-:W5:Y:S02]  /*5b60*/  FENCE.VIEW.ASYNC.S ;  /* 0x00000000000073c6 */ /* 0x020f640000000000 */
[----:B-----5:R-:W-:Y:S03]  /*5b70*/  SYNCS.ARRIVE.TRANS64.RED.A1T0 RZ, [UR4], RZ ;  /* 0x000000ffffff79a7 */ /* 0x020fe60008100404 */
.L_x_92:
[----:B------:R-:W-:Y:S05]  /*5b80*/  BSYNC B1 ;  /* 0x0000000000017941 */ /* 0x000fea0003800000 */
.L_x_91:
[----:B-1----:R-:W-:Y:S04]  /*5b90*/  SHF.R.U32.HI R0, RZ, 0x15, R2 ;  /* 0x00000015ff007819 */ /* 0x002fe80000011602 */
[----:B------:R-:W-:Y:S01]  /*5ba0*/  LOP3.LUT P0, RZ, R0, 0x3, R81, 0x48, !PT ;  /* 0x0000000300ff7812 */ /* 0x000fe20007804851 */
[----:B------:R-:W-:Y:S01]  /*5bb0*/  @!UPT UIADD3 URZ, UPT, UPT, URZ, URZ, URZ ;  /* 0x000000fffffff290 */ /* 0x000fe2000fffe0ff */
[----:B------:R-:W-:Y:S11]  /*5bc0*/  @P4 BRA `(.L_x_96) ;  /* 0x0000000000084947 */ /* 0x000ff60003800000 */
[----:B------:R-:W1:Y:S02]  /*5bd0*/  SYNCS.PHASECHK.TRANS64.TRYWAIT P1, [R16+URZ+0x80], R3 ;  /* 0x00008003100075a7 */ /* 0x000e6400080211ff */
[----:B-1----:R-:W-:Y:S05]  /*5be0*/  @!P1 BRA `(.L_x_97) ;  /* 0x0000001400349947 */ /* 0x002fea0003800000 */
.L_x_96:
[----:B------:R-:W-:Y:S05]  /*5bf0*/  @!P0 BRA `(.L_x_98) ;  /* 0x0000000000408947 */ /* 0x000fea0003800000 */
[----:B------:R-:W1:Y:S01]  /*5c00*/  LDCU.64 UR8, c[0x4][0x70] ;  /* 0x01000e00ff0877ac */ /* 0x000e620008000a00 */
[----:B------:R-:W-:Y:S01]  /*5c10*/  MOV R15, 0x0 ;  /* 0x00000000000f7802 */ /* 0x000fe20000000f00 */
[----:B------:R-:W-:Y:S02]  /*5c20*/  HFMA2 R12, -RZ, RZ, 0, 5.9604644775390625e-08 ;  /* 0x00000001ff0c7431 */ /* 0x000fe400000001ff */
[----:B------:R-:W-:Y:S02]  /*5c30*/  IMAD.MOV.U32 R8, RZ, RZ, 0x192 ;  /* 0x00000192ff087424 */ /* 0x000fe400078e00ff */
[----:B------:R-:W-:Y:S01]  /*5c40*/  IMAD.MOV.U32 R13, RZ, RZ, RZ ;  /* 0x000000ffff0d7224 */ /* 0x000fe200078e00ff */
[----:B------:R-:W5:Y:S01]  /*5c50*/  LDCU.64 UR6, c[0x4][0x78] ;  /* 0x01000f00ff0677ac */ /* 0x000f620008000a00 */
[----:B------:R-:W2:Y:S01]  /*5c60*/  LDC.64 R14, c[0x4][R15] ;  /* 0x010000000f0e7b82 */ /* 0x000ea20000000a00 */
[----:B------:R-:W3:Y:S01]  /*5c70*/  LDCU.64 UR4, c[0x4][0x10] ;  /* 0x01000200ff0477ac */ /* 0x000ee20008000a00 */
[----:B-1----:R-:W-:Y:S01]  /*5c80*/  MOV R5, UR9 ;  /* 0x0000000900057c02 */ /* 0x002fe20008000f00 */
[----:B------:R-:W-:Y:S01]  /*5c90*/  IMAD.U32 R4, RZ, RZ, UR8 ;  /* 0x00000008ff047e24 */ /* 0x000fe2000f8e00ff */
[----:B-----5:R-:W-:Y:S01]  /*5ca0*/  MOV R7, UR7 ;  /* 0x0000000700077c02 */ /* 0x020fe20008000f00 */
[----:B------:R-:W-:Y:S01]  /*5cb0*/  IMAD.U32 R6, RZ, RZ, UR6 ;  /* 0x00000006ff067e24 */ /* 0x000fe2000f8e00ff */
[----:B---3--:R-:W-:Y:S01]  /*5cc0*/  MOV R11, UR5 ;  /* 0x00000005000b7c02 */ /* 0x008fe20008000f00 */
[----:B------:R-:W-:Y:S02]  /*5cd0*/  IMAD.U32 R10, RZ, RZ, UR4 ;  /* 0x00000004ff0a7e24 */ /* 0x000fe4000f8e00ff */
[----:B------:R-:W-:Y:S07]  /*5ce0*/  LEPC R20, `(.L_x_98) ;  /* 0x000000001014794e */ /* 0x000fee0000000000 */
[----:B--2-4-:R-:W-:Y:S05]  /*5cf0*/  CALL.ABS.NOINC R14 ;  /* 0x000000000e007343 */ /* 0x014fea0003c00000 */
.L_x_98:
[----:B------:R-:W-:Y:S01]  /*5d00*/  LOP3.LUT P0, RZ, R69, 0x60, RZ, 0xc0, !PT ;  /* 0x0000006045ff7812 */ /* 0x000fe2000780c0ff */
[----:B------:R-:W-:Y:S05]  /*5d10*/  WARPSYNC.ALL ;  /* 0x0000000000007948 */ /* 0x000fea0003800000 */
[----:B---3--:R-:W-:Y:S01]  /*5d20*/  IMAD.SHL.U32 R66, R41, 0x100, RZ ;  /* 0x0000010029427824 */ /* 0x008fe200078e00ff */
[----:B------:R-:W-:Y:S01]  /*5d30*/  R2UR UR4, R2 ;  /* 0x00000000020472ca */ /* 0x000fe200000e0000 */
[----:B------:R-:W-:Y:S01]  /*5d40*/  IMAD.SHL.U32 R60, R43, 0x100, RZ ;  /* 0x000001002b3c7824 */ /* 0x000fe200078e00ff */
[----:B------:R-:W-:Y:S01]  /*5d50*/  R2UR UR5, R16 ;  /* 0x00000000100572ca */ /* 0x000fe200000e0000 */
[----:B------:R-:W-:Y:S01]  /*5d60*/  IMAD.SHL.U32 R48, R47, 0x100, RZ ;  /* 0x000001002f307824 */ /* 0x000fe200078e00ff */
[C---:B------:R-:W-:Y:S01]  /*5d70*/  SHF.L.U32 R2, R40.reuse, 0x10, RZ ;  /* 0x0000001028027819 */ /* 0x040fe200000006ff */
[----:B------:R-:W-:Y:S01]  /*5d80*/  IMAD.SHL.U32 R54, R45, 0x100, RZ ;  /* 0x000001002d367824 */ /* 0x000fe200078e00ff */
[C---:B------:R-:W-:Y:S01]  /*5d90*/  PRMT R0, R40.reuse, 0x8880, RZ ;  /* 0x0000888028007816 */ /* 0x040fe200000000ff */
[----:B------:R-:W-:Y:S01]  /*5da0*/  BSSY.RECONVERGENT B0, `(.L_x_99) ;  /* 0x000009f000007945 */ /* 0x000fe20003800200 */
[----:B------:R-:W-:Y:S02]  /*5db0*/  SHF.L.U32 R3, R40, 0x8, RZ ;  /* 0x0000000828037819 */ /* 0x000fe400000006ff */
[----:B------:R-:W-:Y:S02]  /*5dc0*/  SHF.R.S32.HI R2, RZ, 0x18, R2 ;  /* 0x00000018ff027819 */ /* 0x000fe40000011402 */
[----:B------:R-:W-:Y:S01]  /*5dd0*/  PRMT R68, R41, 0x8880, RZ ;  /* 0x0000888029447816 */ /* 0x000fe200000000ff */
[----:B------:R-:W-:Y:S01]  /*5de0*/  LDTM.16dp32bit_t0_t15.x32 R4, tmem[UR4] ;  /* 0x00000004000479ee */ /* 0x000fe20008a80000 */
[----:B------:R-:W1:Y:S01]  /*5df0*/  LDTM.16dp32bit_t16_t31.x32 R4, tmem[UR4+0x20] ;  /* 0x00002004000479ee */ /* 0x000e620008aa0000 */
[----:B------:R-:W-:Y:S01]  /*5e00*/  NOP ;  /* 0x0000000000007918 */ /* 0x000fe20000000000 */
[----:B------:R-:W-:Y:S01]  /*5e10*/  UIADD3 UR4, UPT, UPT, UR5, 0xa0, URZ ;  /* 0x000000a005047890 */ /* 0x000fe2000fffe0ff */
[----:B------:R-:W-:Y:S02]  /*5e20*/  SHF.R.S32.HI R40, RZ, 0x18, R40 ;  /* 0x00000018ff287819 */ /* 0x000fe40000011428 */
[C---:B------:R-:W-:Y:S01]  /*5e30*/  PRMT R65, R42.reuse, 0x8880, RZ ;  /* 0x000088802a417816 */ /* 0x040fe200000000ff */
[----:B------:R-:W-:Y:S01]  /*5e40*/  UPRMT UR4, UR48, 0x654, UR4 ;  /* 0x0000065430047896 */ /* 0x000fe20008000004 */
[C---:B------:R-:W-:Y:S02]  /*5e50*/  SHF.L.U32 R64, R42.reuse, 0x10, RZ ;  /* 0x000000102a407819 */ /* 0x040fe400000006ff */
[----:B------:R-:W-:Y:S02]  /*5e60*/  SHF.L.U32 R63, R42, 0x8, RZ ;  /* 0x000000082a3f7819 */ /* 0x000fe400000006ff */
[----:B------:R-:W-:Y:S02]  /*5e70*/  SHF.R.S32.HI R42, RZ, 0x18, R42 ;  /* 0x00000018ff2a7819 */ /* 0x000fe4000001142a */
[C---:B------:R-:W-:Y:S02]  /*5e80*/  PRMT R62, R43.reuse, 0x8880, RZ ;  /* 0x000088802b3e7816 */ /* 0x040fe400000000ff */
[----:B-1----:R-:W-:Y:S01]  /*5e90*/  SYNCS.ARRIVE.TRANS64.RED.A1T0 RZ, [UR4], RZ ;  /* 0x000000ffffff79a7 */ /* 0x002fe20008100404 */
[----:B------:R-:W-:Y:S02]  /*5ea0*/  SHF.L.U32 R61, R43, 0x10, RZ ;  /* 0x000000102b3d7819 */ /* 0x000fe400000006ff */
[----:B------:R-:W-:Y:S02]  /*5eb0*/  SHF.R.S32.HI R43, RZ, 0x18, R43 ;  /* 0x00000018ff2b7819 */ /* 0x000fe4000001142b */
[----:B------:R-:W-:Y:S02]  /*5ec0*/  SHF.L.U32 R51, R46, 0x8, RZ ;  /* 0x000000082e337819 */ /* 0x000fe400000006ff */
[----:B------:R-:W-:Y:S01]  /*5ed0*/  SHF.R.S32.HI R3, RZ, 0x18, R3 ;  /* 0x00000018ff037819 */ /* 0x000fe20000011403 */
[C---:B----4-:R-:W-:Y:S01]  /*5ee0*/  IMAD R4, R38.reuse, R4, RZ ;  /* 0x0000000426047224 */ /* 0x050fe200078e02ff */
[----:B------:R-:W-:Y:S01]  /*5ef0*/  SHF.L.U32 R67, R41, 0x10, RZ ;  /* 0x0000001029437819 */ /* 0x000fe200000006ff */
[C---:B------:R-:W-:Y:S01]  /*5f00*/  IMAD R5, R38.reuse, R5, RZ ;  /* 0x0000000526057224 */ /* 0x040fe200078e02ff */
[----:B------:R-:W-:Y:S01]  /*5f10*/  SHF.R.S32.HI R41, RZ, 0x18, R41 ;  /* 0x00000018ff297819 */ /* 0x000fe20000011429 */
[----:B------:R-:W-:Y:S01]  /*5f20*/  IMAD R6, R38, R6, RZ ;  /* 0x0000000626067224 */ /* 0x000fe200078e02ff */
[----:B------:R-:W-:Y:S01]  /*5f30*/  PRMT R59, R44, 0x8880, RZ ;  /* 0x000088802c3b7816 */ /* 0x000fe200000000ff */
[----:B------:R-:W-:Y:S01]  /*5f40*/  IMAD R4, R0, R39, R4 ;  /* 0x0000002700047224 */ /* 0x000fe200078e0204 */
[----:B------:R-:W-:Y:S01]  /*5f50*/  MOV R0, R68 ;  /* 0x0000004400007202 */ /* 0x000fe20000000f00 */
[----:B------:R-:W-:Y:S01]  /*5f60*/  IMAD R7, R38, R7, RZ ;  /* 0x0000000726077224 */ /* 0x000fe200078e02ff */
[----:B------:R-:W-:Y:S01]  /*5f70*/  SHF.L.U32 R58, R44, 0x10, RZ ;  /* 0x000000102c3a7819 */ /* 0x000fe200000006ff */
[-C--:B------:R-:W-:Y:S01]  /*5f80*/  IMAD R5, R2, R39.reuse, R5 ;  /* 0x0000002702057224 */ /* 0x080fe200078e0205 */
[----:B------:R-:W-:Y:S01]  /*5f90*/  SHF.R.S32.HI R2, RZ, 0x18, R67 ;  /* 0x00000018ff027819 */ /* 0x000fe20000011443 */
[-C--:B------:R-:W-:Y:S01]  /*5fa0*/  IMAD R6, R3, R39.reuse, R6 ;  /* 0x0000002703067224 */ /* 0x080fe200078e0206 */
[----:B------:R-:W-:Y:S01]  /*5fb0*/  SHF.R.S32.HI R3, RZ, 0x18, R66 ;  /* 0x00000018ff037819 */ /* 0x000fe20000011442 */
[----:B------:R-:W-:Y:S01]  /*5fc0*/  IMAD R8, R38, R8, RZ ;  /* 0x0000000826087224 */ /* 0x000fe200078e02ff */
[C---:B------:R-:W-:Y:S01]  /*5fd0*/  PRMT R56, R45.reuse, 0x8880, RZ ;  /* 0x000088802d387816 */ /* 0x040fe200000000ff */
[----:B------:R-:W-:Y:S01]  /*5fe0*/  IMAD R7, R40, R39, R7 ;  /* 0x0000002728077224 */ /* 0x000fe200078e0207 */
[----:B------:R-:W-:Y:S01]  /*5ff0*/  MOV R40, R65 ;  /* 0x0000004100287202 */ /* 0x000fe20000000f00 */
[----:B------:R-:W-:Y:S01]  /*6000*/  IMAD R9, R38, R9, RZ ;  /* 0x0000000926097224 */ /* 0x000fe200078e02ff */
[----:B------:R-:W-:Y:S01]  /*6010*/  SHF.L.U32 R55, R45, 0x10, RZ ;  /* 0x000000102d377819 */ /* 0x000fe200000006ff */
[-C--:B------:R-:W-:Y:S01]  /*6020*/  IMAD R8, R0, R39.reuse, R8 ;  /* 0x0000002700087224 */ /* 0x080fe200078e0208 */
[----:B------:R-:W-:Y:S01]  /*6030*/  PRMT R53, R46, 0x8880, RZ ;  /* 0x000088802e357816 */ /* 0x000fe200000000ff */
[----:B------:R-:W-:Y:S01]  /*6040*/  IMAD R10, R38, R10, RZ ;  /* 0x0000000a260a7224 */ /* 0x000fe200078e02ff */
[----:B------:R-:W-:Y:S01]  /*6050*/  SHF.R.S32.HI R45, RZ, 0x18, R45 ;  /* 0x00000018ff2d7819 */ /* 0x000fe2000001142d */
[----:B------:R-:W-:Y:S01]  /*6060*/  IMAD R9, R2, R39, R9 ;  /* 0x0000002702097224 */ /* 0x000fe200078e0209 */
[----:B------:R-:W-:Y:S01]  /*6070*/  SHF.L.U32 R52, R46, 0x10, RZ ;  /* 0x000000102e347819 */ /* 0x000fe200000006ff */
[C---:B------:R-:W-:Y:S01]  /*6080*/  IMAD R0, R38.reuse, R20, RZ ;  /* 0x0000001426007224 */ /* 0x040fe200078e02ff */
[C---:B------:R-:W-:Y:S01]  /*6090*/  PRMT R50, R47.reuse, 0x8880, RZ ;  /* 0x000088802f327816 */ /* 0x040fe200000000ff */
[C---:B------:R-:W-:Y:S01]  /*60a0*/  IMAD R11, R38.reuse, R11, RZ ;  /* 0x0000000b260b7224 */ /* 0x040fe200078e02ff */
[----:B------:R-:W-:Y:S01]  /*60b0*/  SHF.R.S32.HI R46, RZ, 0x18, R46 ;  /* 0x00000018ff2e7819 */ /* 0x000fe2000001142e */
[C---:B------:R-:W-:Y:S01]  /*60c0*/  IMAD R2, R38.reuse, R21, RZ ;  /* 0x0000001526027224 */ /* 0x040fe200078e02ff */
[----:B------:R-:W-:Y:S01]  /*60d0*/  SHF.L.U32 R49, R47, 0x10, RZ ;  /* 0x000000102f317819 */ /* 0x000fe200000006ff */
[C---:B------:R-:W-:Y:S01]  /*60e0*/  IMAD R20, R38.reuse, R24, RZ ;  /* 0x0000001826147224 */ /* 0x040fe200078e02ff */
[----:B------:R-:W-:Y:S01]  /*60f0*/  SHF.R.S32.HI R47, RZ, 0x18, R47 ;  /* 0x00000018ff2f7819 */ /* 0x000fe2000001142f */
[----:B------:R-:W-:Y:S01]  /*6100*/  IMAD R21, R38, R25, RZ ;  /* 0x0000001926157224 */ /* 0x000fe200078e02ff */
[----:B------:R-:W-:Y:S01]  /*6110*/  SHF.L.U32 R57, R44, 0x8, RZ ;  /* 0x000000082c397819 */ /* 0x000fe200000006ff */
[----:B------:R-:W-:Y:S01]  /*6120*/  IMAD R24, R38, R28, RZ ;  /* 0x0000001c26187224 */ /* 0x000fe200078e02ff */
[----:B------:R-:W-:Y:S01]  /*6130*/  SHF.R.S32.HI R44, RZ, 0x18, R44 ;  /* 0x00000018ff2c7819 */ /* 0x000fe2000001142c */
[----:B------:R-:W-:Y:S01]  /*6140*/  IMAD R10, R3, R39, R10 ;  /* 0x00000027030a7224 */ /* 0x000fe200078e020a */
[----:B------:R-:W-:Y:S01]  /*6150*/  IADD3 R36, PT, PT, R36, 0x1, RZ ;  /* 0x0000000124247810 */ /* 0x000fe20007ffe0ff */
[C---:B------:R-:W-:Y:S02]  /*6160*/  IMAD R12, R38.reuse, R12, RZ ;  /* 0x0000000c260c7224 */ /* 0x040fe400078e02ff */
[C---:B------:R-:W-:Y:S02]  /*6170*/  IMAD R25, R38.reuse, R29, RZ ;  /* 0x0000001d26197224 */ /* 0x040fe400078e02ff */
[C---:B------:R-:W-:Y:S01]  /*6180*/  IMAD R28, R38.reuse, R32, RZ ;  /* 0x00000020261c7224 */ /* 0x040fe200078e02ff */
[----:B------:R-:W-:Y:S01]  /*6190*/  SHF.R.S32.HI R32, RZ, 0x18, R64 ;  /* 0x00000018ff207819 */ /* 0x000fe20000011440 */
[C---:B------:R-:W-:Y:S01]  /*61a0*/  IMAD R29, R38.reuse, R33, RZ ;  /* 0x00000021261d7224 */ /* 0x040fe200078e02ff */
[----:B------:R-:W-:Y:S01]  /*61b0*/  I2IP.S8.S32.SAT R33, R7, R6, RZ ;  /* 0x0000000607217239 */ /* 0x000fe200000014ff */
[----:B------:R-:W-:Y:S01]  /*61c0*/  IMAD R11, R41, R39, R11 ;  /* 0x00000027290b7224 */ /* 0x000fe200078e020b */
[----:B------:R-:W-:Y:S01]  /*61d0*/  MOV R7, R62 ;  /* 0x0000003e00077202 */ /* 0x000fe20000000f00 */
[C---:B------:R-:W-:Y:S01]  /*61e0*/  IMAD R13, R38.reuse, R13, RZ ;  /* 0x0000000d260d7224 */ /* 0x040fe200078e02ff */
[----:B------:R-:W-:Y:S01]  /*61f0*/  SHF.R.S32.HI R6, RZ, 0x18, R63 ;  /* 0x00000018ff067819 */ /* 0x000fe2000001143f */
[----:B------:R-:W-:Y:S01]  /*6200*/  IMAD R14, R38, R14, RZ ;  /* 0x0000000e260e7224 */ /* 0x000fe200078e02ff */
[----:B------:R-:W-:Y:S01]  /*6210*/  I2IP.S8.S32.SAT R41, R11, R10, RZ ;  /* 0x0000000a0b297239 */ /* 0x000fe200000014ff */
[----:B------:R-:W-:Y:S01]  /*6220*/  IMAD R12, R40, R39, R12 ;  /* 0x00000027280c7224 */ /* 0x000fe200078e020c */
[----:B------:R-:W-:Y:S01]  /*6230*/  I2IP.S8.S32.SAT R40, R5, R4, R33 ;  /* 0x0000000405287239 */ /* 0x000fe20000001421 */
[----:B------:R-:W-:Y:S01]  /*6240*/  IMAD R15, R38, R15, RZ ;  /* 0x0000000f260f7224 */ /* 0x000fe200078e02ff */
[----:B------:R-:W-:Y:S01]  /*6250*/  I2IP.S8.S32.SAT R41, R9, R8, R41 ;  /* 0x0000000809297239 */ /* 0x000fe20000001429 */
[-C--:B------:R-:W-:Y:S01]  /*6260*/  IMAD R13, R32, R39.reuse, R13 ;  /* 0x00000027200d7224 */ /* 0x080fe200078e020d */
[----:B------:R-:W-:Y:S01]  /*6270*/  SHF.R.S32.HI R10, RZ, 0x18, R61 ;  /* 0x00000018ff0a7819 */ /* 0x000fe2000001143d */
[----:B------:R-:W-:Y:S01]  /*6280*/  IMAD R16, R38, R16, RZ ;  /* 0x0000001026107224 */ /* 0x000fe200078e02ff */
[----:B------:R-:W-:Y:S01]  /*6290*/  SHF.R.S32.HI R5, RZ, 0x18, R58 ;  /* 0x00000018ff057819 */ /* 0x000fe2000001143a */
[----:B------:R-:W-:Y:S01]  /*62a0*/  IMAD R14, R6, R39, R14 ;  /* 0x00000027060e7224 */ /* 0x000fe200078e020e */
[----:B------:R-:W-:Y:S01]  /*62b0*/  SHF.R.S32.HI R11, RZ, 0x18, R60 ;  /* 0x00000018ff0b7819 */ /* 0x000fe2000001143c */
[----:B------:R-:W-:Y:S01]  /*62c0*/  IMAD R17, R38, R17, RZ ;  /* 0x0000001126117224 */ /* 0x000fe200078e02ff */
[----:B------:R-:W-:Y:S01]  /*62d0*/  SHF.R.S32.HI R6, RZ, 0x18, R57 ;  /* 0x00000018ff067819 */ /* 0x000fe20000011439 */
[-C--:B------:R-:W-:Y:S02]  /*62e0*/  IMAD R15, R42, R39.reuse, R15 ;  /* 0x000000272a0f7224 */ /* 0x080fe400078e020f */
[C---:B------:R-:W-:Y:S02]  /*62f0*/  IMAD R18, R38.reuse, R18, RZ ;  /* 0x0000001226127224 */ /* 0x040fe400078e02ff */
[----:B------:R-:W-:Y:S01]  /*6300*/  IMAD R16, R7, R39, R16 ;  /* 0x0000002707107224 */ /* 0x000fe200078e0210 */
[----:B------:R-:W-:Y:S01]  /*6310*/  I2IP.S8.S32.SAT R14, R15, R14, RZ ;  /* 0x0000000e0f0e7239 */ /* 0x000fe200000014ff */
[----:B------:R-:W-:Y:S01]  /*6320*/  IMAD R19, R38, R19, RZ ;  /* 0x0000001326137224 */ /* 0x000fe200078e02ff */
[----:B------:R-:W-:Y:S01]  /*6330*/  SHF.R.S32.HI R7, RZ, 0x18, R48 ;  /* 0x00000018ff077819 */ /* 0x000fe20000011430 */
[-C--:B------:R-:W-:Y:S01]  /*6340*/  IMAD R17, R10, R39.reuse, R17 ;  /* 0x000000270a117224 */ /* 0x080fe200078e0211 */
[----:B------:R-:W-:Y:S01]  /*6350*/  I2IP.S8.S32.SAT R42, R13, R12, R14 ;  /* 0x0000000c0d2a7239 */ /* 0x000fe2000000140e */
[-C--:B------:R-:W-:Y:S02]  /*6360*/  IMAD R18, R11, R39.reuse, R18 ;  /* 0x000000270b127224 */ /* 0x080fe400078e0212 */
[----:B------:R-:W-:Y:S02]  /*6370*/  IMAD.MOV.U32 R4, RZ, RZ, R59 ;  /* 0x000000ffff047224 */ /* 0x000fe400078e003b */
[-C--:B------:R-:W-:Y:S02]  /*6380*/  IMAD R19, R43, R39.reuse, R19 ;  /* 0x000000272b137224 */ /* 0x080fe400078e0213 */
[----:B------:R-:W-:Y:S02]  /*6390*/  IMAD R3, R38, R22, RZ ;  /* 0x0000001626037224 */ /* 0x000fe400078e02ff */
[----:B------:R-:W-:Y:S01]  /*63a0*/  IMAD R0, R4, R39, R0 ;  /* 0x0000002704007224 */ /* 0x000fe200078e0200 */
[----:B------:R-:W-:Y:S01]  /*63b0*/  I2IP.S8.S32.SAT R18, R19, R18, RZ ;  /* 0x0000001213127239 */ /* 0x000fe200000014ff */
[----:B------:R-:W-:Y:S01]  /*63c0*/  IMAD R23, R38, R23, RZ ;  /* 0x0000001726177224 */ /* 0x000fe200078e02ff */
[----:B------:R-:W-:Y:S01]  /*63d0*/  MOV R4, R56 ;  /* 0x0000003800047202 */ /* 0x000fe20000000f00 */
[-C--:B------:R-:W-:Y:S01]  /*63e0*/  IMAD R2, R5, R39.reuse, R2 ;  /* 0x0000002705027224 */ /* 0x080fe200078e0202 */
[----:B------:R-:W-:Y:S01]  /*63f0*/  I2IP.S8.S32.SAT R43, R17, R16, R18 ;  /* 0x00000010112b7239 */ /* 0x000fe20000001412 */
[-C--:B------:R-:W-:Y:S01]  /*6400*/  IMAD R3, R6, R39.reuse, R3 ;  /* 0x0000002706037224 */ /* 0x080fe200078e0203 */
[----:B------:R-:W-:Y:S01]  /*6410*/  SHF.R.S32.HI R5, RZ, 0x18, R55 ;  /* 0x00000018ff057819 */ /* 0x000fe20000011437 */
[-C--:B------:R-:W-:Y:S01]  /*6420*/  IMAD R23, R44, R39.reuse, R23 ;  /* 0x000000272c177224 */ /* 0x080fe200078e0217 */
[----:B------:R-:W-:Y:S01]  /*6430*/  SHF.R.S32.HI R6, RZ, 0x18, R54 ;  /* 0x00000018ff067819 */ /* 0x000fe20000011436 */
[----:B------:R-:W-:Y:S01]  /*6440*/  IMAD R22, R38, R26, RZ ;  /* 0x0000001a26167224 */ /* 0x000fe200078e02ff */
[----:B------:R1:W-:Y:S01]  /*6450*/  STS.128 [R79+UR44+0x1200], R40 ;  /* 0x001200284f007988 */ /* 0x0003e20008000c2c */
[----:B------:R-:W-:Y:S01]  /*6460*/  IMAD R20, R4, R39, R20 ;  /* 0x0000002704147224 */ /* 0x000fe200078e0214 */
[----:B------:R-:W-:Y:S01]  /*6470*/  I2IP.S8.S32.SAT R3, R23, R3, RZ ;  /* 0x0000000317037239 */ /* 0x000fe200000014ff */
[----:B------:R-:W-:Y:S01]  /*6480*/  IMAD R27, R38, R27, RZ ;  /* 0x0000001b261b7224 */ /* 0x000fe200078e02ff */
[----:B------:R-:W-:Y:S01]  /*6490*/  MOV R4, R53 ;  /* 0x0000003500047202 */ /* 0x000fe20000000f00 */
[-C--:B------:R-:W-:Y:S01]  /*64a0*/  IMAD R21, R5, R39.reuse, R21 ;  /* 0x0000002705157224 */ /* 0x080fe200078e0215 */
[----:B------:R-:W-:Y:S01]  /*64b0*/  SHF.R.S32.HI R5, RZ, 0x18, R52 ;  /* 0x00000018ff057819 */ /* 0x000fe20000011434 */
[-C--:B------:R-:W-:Y:S01]  /*64c0*/  IMAD R22, R6, R39.reuse, R22 ;  /* 0x0000002706167224 */ /* 0x080fe200078e0216 */
[----:B------:R-:W-:Y:S01]  /*64d0*/  SHF.R.S32.HI R6, RZ, 0x18, R49 ;  /* 0x00000018ff067819 */ /* 0x000fe20000011431 */
[-C--:B------:R-:W-:Y:S02]  /*64e0*/  IMAD R27, R45, R39.reuse, R27 ;  /* 0x000000272d1b7224 */ /* 0x080fe400078e021b */
[-C--:B------:R-:W-:Y:S01]  /*64f0*/  IMAD R24, R4, R39.reuse, R24 ;  /* 0x0000002704187224 */ /* 0x080fe200078e0218 */
[----:B------:R-:W-:Y:S01]  /*6500*/  SHF.R.S32.HI R4, RZ, 0x18, R51 ;  /* 0x00000018ff047819 */ /* 0x000fe20000011433 */
[C---:B------:R-:W-:Y:S02]  /*6510*/  IMAD R26, R38.reuse, R30, RZ ;  /* 0x0000001e261a7224 */ /* 0x040fe400078e02ff */
[----:B------:R-:W-:Y:S01]  /*6520*/  IMAD R25, R5, R39, R25 ;  /* 0x0000002705197224 */ /* 0x000fe200078e0219 */
[----:B------:R-:W-:Y:S01]  /*6530*/  MOV R5, R50 ;  /* 0x0000003200057202 */ /* 0x000fe20000000f00 */
[----:B------:R-:W-:Y:S02]  /*6540*/  IMAD R31, R38, R31, RZ ;  /* 0x0000001f261f7224 */ /* 0x000fe400078e02ff */
[-C--:B------:R-:W-:Y:S01]  /*6550*/  IMAD R26, R4, R39.reuse, R26 ;  /* 0x00000027041a7224 */ /* 0x080fe200078e021a */
[----:B------:R-:W-:Y:S01]  /*6560*/  I2IP.S8.S32.SAT R4, R2, R0, R3 ;  /* 0x0000000002047239 */ /* 0x000fe20000001403 */
[-C--:B------:R-:W-:Y:S02]  /*6570*/  IMAD R31, R46, R39.reuse, R31 ;  /* 0x000000272e1f7224 */ /* 0x080fe400078e021f */
[-C--:B------:R-:W-:Y:S01]  /*6580*/  IMAD R28, R5, R39.reuse, R28 ;  /* 0x00000027051c7224 */ /* 0x080fe200078e021c */
[----:B------:R-:W-:Y:S01]  /*6590*/  I2IP.S8.S32.SAT R5, R27, R22, RZ ;  /* 0x000000161b057239 */ /* 0x000fe200000014ff */
[----:B------:R-:W-:Y:S02]  /*65a0*/  IMAD R30, R38, R34, RZ ;  /* 0x00000022261e7224 */ /* 0x000fe400078e02ff */
[----:B------:R-:W-:Y:S01]  /*65b0*/  IMAD R29, R6, R39, R29 ;  /* 0x00000027061d7224 */ /* 0x000fe200078e021d */
[----:B------:R-:W-:Y:S01]  /*65c0*/  I2IP.S8.S32.SAT R6, R31, R26, RZ ;  /* 0x0000001a1f067239 */ /* 0x000fe200000014ff */
[----:B------:R-:W-:Y:S01]  /*65d0*/  IMAD R35, R38, R35, RZ ;  /* 0x0000002326237224 */ /* 0x000fe200078e02ff */
[----:B------:R-:W-:Y:S01]  /*65e0*/  I2IP.S8.S32.SAT R5, R21, R20, R5 ;  /* 0x0000001415057239 */ /* 0x000fe20000001405 */
[-C--:B------:R-:W-:Y:S01]  /*65f0*/  IMAD R30, R7, R39.reuse, R30 ;  /* 0x00000027071e7224 */ /* 0x080fe200078e021e */
[----:B------:R-:W-:Y:S01]  /*6600*/  I2IP.S8.S32.SAT R6, R25, R24, R6 ;  /* 0x0000001819067239 */ /* 0x000fe20000001406 */
[----:B------:R-:W-:Y:S05]  /*6610*/  IMAD R35, R47, R39, R35 ;  /* 0x000000272f237224 */ /* 0x000fea00078e0223 */
[----:B------:R-:W-:Y:S04]  /*6620*/  I2IP.S8.S32.SAT R7, R35, R30, RZ ;  /* 0x0000001e23077239 */ /* 0x000fe800000014ff */
[----:B------:R-:W-:Y:S05]  /*6630*/  I2IP.S8.S32.SAT R7, R29, R28, R7 ;  /* 0x0000001c1d077239 */ /* 0x000fea0000001407 */
[----:B------:R1:W-:Y:S01]  /*6640*/  STS.128 [R78+0x1010], R4 ;  /* 0x001010044e007388 */ /* 0x0003e20000000c00 */
[----:B------:R-:W-:Y:S01]  /*6650*/  @!PT LDS RZ, [RZ] ;  /* 0x00000000fffff984 */ /* 0x000fe20000000800 */
[----:B------:R-:W-:Y:S01]  /*6660*/  @!PT LDS RZ, [RZ] ;  /* 0x00000000fffff984 */ /* 0x000fe20000000800 */
[----:B------:R-:W-:Y:S01]  /*6670*/  @!PT LDS RZ, [RZ] ;  /* 0x00000000fffff984 */ /* 0x000fe20000000800 */
[----:B------:R-:W-:Y:S01]  /*6680*/  @!PT LDS RZ, [RZ] ;  /* 0x00000000fffff984 */ /* 0x000fe20000000800 */
[----:B------:R3:W-:Y:S07]  /*6690*/  MEMBAR.ALL.CTA ;  /* 0x0000000000007992 */ /* 0x0007ee0000008000 */
[----:B---3--:R-:W3:Y:S02]  /*66a0*/  FENCE.VIEW.ASYNC.S ;  /* 0x00000000000073c6 */ /* 0x008ee40000000000 */
[----:B---3--:R-:W-:Y:S06]  /*66b0*/  BAR.SYNC.DEFER_BLOCKING 0x1, 0x80 ;  /* 0x0042000000007b1d */ /* 0x008fec0000010000 */
[----:B------:R-:W-:Y:S05]  /*66c0*/  @P0 BRA `(.L_x_100) ;  /* 0x0000000000300947 */ /* 0x000fea0003800000 */
[----:B------:R-:W-:Y:S02]  /*66d0*/  UIADD3 UR4, UPT, UPT, UR44, 0x1200, URZ ;  /* 0x000012002c047890 */ /* 0x000fe4000fffe0ff */
[----:B------:R-:W-:Y:S02]  /*66e0*/  USHF.L.U32 UR9, UR45, 0x6, URZ ;  /* 0x000000062d097899 */ /* 0x000fe400080006ff */
[----:B------:R-:W-:Y:S02]  /*66f0*/  USHF.L.U32 UR10, UR46, 0x6, URZ ;  /* 0x000000062e0a7899 */ /* 0x000fe400080006ff */
[----:B------:R-:W-:Y:S01]  /*6700*/  MOV R86, UR4 ;  /* 0x0000000400567c02 */ /* 0x000fe20008000f00 */
[----:B------:R-:W-:Y:S01]  /*6710*/  UIADD3 UR4, UP0, UPT, UR62, 0x680, URZ ;  /* 0x000006803e047890 */ /* 0x000fe2000ff1e0ff */
[----:B------:R-:W-:Y:S02]  /*6720*/  UMOV UR11, UR36 ;  /* 0x00000024000b7c82 */ /* 0x000fe40008000000 */
[----:B------:R-:W-:Y:S01]  /*6730*/  R2UR UR8, R86 ;  /* 0x00000000560872ca */ /* 0x000fe200000e0000 */
[----:B------:R-:W-:Y:S11]  /*6740*/  UIADD3.X UR5, UPT, UPT, URZ, UR63, URZ, UP0, !UPT ;  /* 0x0000003fff057290 */ /* 0x000ff600087fe4ff */
[----:B------:R-:W-:Y:S01]  /*6750*/  @!UPT UIADD3 URZ, UPT, UPT, URZ, URZ, URZ ;  /* 0x000000fffffff290 */ /* 0x000fe2000fffe0ff */
[----:B------:R3:W-:Y:S01]  /*6760*/  UTMASTG.3D [UR8], [UR4] ;  /* 0x00000008040073b5 */ /* 0x0007e20008010000 */
[----:B------:R0:W-:Y:S01]  /*6770*/  UTMACMDFLUSH ;  /* 0x00000000000079b7 */ /* 0x0001e20000000000 */
[----:B---3--:R-:W-:Y:S04]  /*6780*/  DEPBAR.LE SB0, 0x0 ;  /* 0x000080000000791a */ /* 0x008fe80000000000 */
.L_x_100:
[----:B------:R-:W-:Y:S05]  /*6790*/  BSYNC.RECONVERGENT B0 ;  /* 0x0000000000007941 */ /* 0x000fea0003800200 */
.L_x_99:
[----:B------:R-:W-:Y:S01]  /*67a0*/  BAR.SYNC.DEFER_BLOCKING 0x1, 0x80 ;  /* 0x0042000000007b1d */ /* 0x000fe20000010000 */
[----:B------:R-:W-:Y:S01]  /*67b0*/  ISETP.NE.AND P0, PT, R82, 0x2, PT ;  /* 0x000000025200780c */ /* 0x000fe20003f05270 */
[----:B------:R-:W-:Y:S01]  /*67c0*/  UISETP.NE.AND UP0, UPT, UR47, URZ, UPT ;  /* 0x000000ff2f00728c */ /* 0x000fe2000bf05270 */
[----:B------:R-:W-:Y:S01]  /*67d0*/  ISETP.NE.AND P1, PT, R36, 0x4, PT ;  /* 0x000000042400780c */ /* 0x000fe20003f25270 */
[----:B------:R-:W-:Y:S01]  /*67e0*/  UIADD3 UR45, UPT, UPT, UR37, UR57, URZ ;  /* 0x00000039252d7290 */ /* 0x000fe2000fffe0ff */
[----:B------:R-:W-:Y:S01]  /*67f0*/  SEL R2, RZ, 0x1, P0 ;  /* 0x00000001ff027807 */ /* 0x000fe20000000000 */
[----:B------:R-:W-:Y:S01]  /*6800*/  UIADD3 UR46, UPT, UPT, UR38, UR60, URZ ;  /* 0x0000003c262e7290 */ /* 0x000fe2000fffe0ff */
[----:B------:R-:W-:Y:S02]  /*6810*/  SEL R0, RZ, 0x1, P1 ;  /* 0x00000001ff007807 */ /* 0x000fe40000800000 */
[----:B------:R-:W-:Y:S02]  /*6820*/  LOP3.LUT R84, R84, R2, RZ, 0x3c, !PT ;  /* 0x0000000254547212 */ /* 0x000fe400078e3cff */
[----:B------:R-:W-:Y:S02]  /*6830*/  LOP3.LUT R85, R85, R0, RZ, 0x3c, !PT ;  /* 0x0000000055557212 */ /* 0x000fe400078e3cff */
[----:B------:R-:W-:Y:S02]  /*6840*/  SEL R82, R82, RZ, P0 ;  /* 0x000000ff52527207 */ /* 0x000fe40000000000 */
[----:B------:R-:W-:Y:S01]  /*6850*/  SEL R36, R36, RZ, P1 ;  /* 0x000000ff24247207 */ /* 0x000fe20000800000 */
[----:B------:R-:W-:Y:S01]  /*6860*/  UMOV UR36, UR51 ;  /* 0x0000003300247c82 */ /* 0x000fe20008000000 */
[----:B------:R-:W-:Y:S05]  /*6870*/  BRA.U UP0, `(.L_x_101) ;  /* 0xffffffe500107547 */ /* 0x000fea000b83ffff */
[----:B------:R-:W-:Y:S05]  /*6880*/  EXIT ;  /* 0x000000000000794d */ /* 0x000fea0003800000 */
.L_x_24:
[----:B---3--:R3:W4:Y:S02]  /*6890*/  SYNCS.PHASECHK.TRANS64.TRYWAIT P0, [R0+URZ+0xd0], R2 ;  /* 0x0000d002000075a7 */ /* 0x00872400080011ff */
[----:B----4-:R-:W-:Y:S05]  /*68a0*/  @!P0 NANOSLEEP.SYNCS 0x989680 ;  /* 0x009896800000895d */ /* 0x010fea0003900000 */
[----:B------:R-:W4:Y:S02]  /*68b0*/  @!P0 SYNCS.PHASECHK.TRANS64 P0, [R0+URZ+0xd0], R2 ;  /* 0x0000d002000085a7 */ /* 0x000f2400080010ff */
[----:B----4-:R-:W-:Y:S05]  /*68c0*/  @!P0 BRA `(.L_x_24) ;  /* 0xfffffffc00f08947 */ /* 0x010fea000383ffff */
[----:B------:R-:W-:Y:S05]  /*68d0*/  BRA `(.L_x_102) ;  /* 0xffffffac00c07947 */ /* 0x000fea000383ffff */
.L_x_27:
[----:B--2---:R-:W-:-:S07]  /*68e0*/  MOV R0, UR33 ;  /* 0x0000002100007c02 */ /* 0x004fce0008000f00 */
.L_x_103:
[----:B--2---:R2:W3:Y:S02]  /*68f0*/  SYNCS.PHASECHK.TRANS64.TRYWAIT P0, [R0+URZ+0x20], R3 ;  /* 0x00002003000075a7 */ /* 0x0044e400080011ff */
[----:B---3--:R-:W-:Y:S05]  /*6900*/  @!P0 NANOSLEEP.SYNCS 0x989680 ;  /* 0x009896800000895d */ /* 0x008fea0003900000 */
[----:B------:R-:W3:Y:S02]  /*6910*/  @!P0 SYNCS.PHASECHK.TRANS64 P0, [R0+URZ+0x20], R3 ;  /* 0x00002003000085a7 */ /* 0x000ee400080010ff */
[----:B---3--:R-:W-:Y:S05]  /*6920*/  @!P0 BRA `(.L_x_103) ;  /* 0xfffffffc00f08947 */ /* 0x008fea000383ffff */
[----:B------:R-:W-:Y:S05]  /*6930*/  BRA `(.L_x_26) ;  /* 0xffffffb000087947 */ /* 0x000fea000383ffff */
.L_x_34:
[----:B-1----:R-:W-:-:S07]  /*6940*/  MOV R0, UR17 ;  /* 0x0000001100007c02 */ /* 0x002fce0008000f00 */
.L_x_104:
[----:B-1----:R1:W2:Y:S02]  /*6950*/  SYNCS.PHASECHK.TRANS64.TRYWAIT P0, [R0+URZ+0x20], R3 ;  /* 0x00002003000075a7 */ /* 0x0022a400080011ff */
[----:B--2---:R-:W-:Y:S05]  /*6960*/  @!P0 NANOSLEEP.SYNCS 0x989680 ;  /* 0x009896800000895d */ /* 0x004fea0003900000 */
[----:B------:R-:W2:Y:S02]  /*6970*/  @!P0 SYNCS.PHASECHK.TRANS64 P0, [R0+URZ+0x20], R3 ;  /* 0x00002003000085a7 */ /* 0x000ea400080010ff */
[----:B--2---:R-:W-:Y:S05]  /*6980*/  @!P0 BRA `(.L_x_104) ;  /* 0xfffffffc00f08947 */ /* 0x004fea000383ffff */
[----:B------:R-:W-:Y:S05]  /*6990*/  BRA `(.L_x_33) ;  /* 0xffffffb000c47947 */ /* 0x000fea000383ffff */
.L_x_39:
[----:B-1----:R1:W2:Y:S02]  /*69a0*/  SYNCS.PHASECHK.TRANS64.TRYWAIT P0, [R3+URZ+0x60], R0 ;  /* 0x00006000030075a7 */ /* 0x0022a400080011ff */
[----:B--2---:R-:W-:Y:S05]  /*69b0*/  @!P0 NANOSLEEP.SYNCS 0x989680 ;  /* 0x009896800000895d */ /* 0x004fea0003900000 */
[----:B------:R-:W2:Y:S02]  /*69c0*/  @!P0 SYNCS.PHASECHK.TRANS64 P0, [R3+URZ+0x60], R0 ;  /* 0x00006000030085a7 */ /* 0x000ea400080010ff */
[----:B--2---:R-:W-:Y:S05]  /*69d0*/  @!P0 BRA `(.L_x_39) ;  /* 0xfffffffc00f08947 */ /* 0x004fea000383ffff */
[----:B------:R-:W-:Y:S05]  /*69e0*/  BRA `(.L_x_105) ;  /* 0xffffffb400687947 */ /* 0x000fea000383ffff */
.L_x_43:
[----:B------:R-:W-:-:S07]  /*69f0*/  MOV R0, UR4 ;  /* 0x0000000400007c02 */ /* 0x000fce0008000f00 */
.L_x_106:
[----:B-1----:R1:W2:Y:S02]  /*6a00*/  SYNCS.PHASECHK.TRANS64.TRYWAIT P0, [R0+URZ], R2 ;  /* 0x00000002000075a7 */ /* 0x0022a400080011ff */
[----:B--2---:R-:W-:Y:S05]  /*6a10*/  @!P0 NANOSLEEP.SYNCS 0x989680 ;  /* 0x009896800000895d */ /* 0x004fea0003900000 */
[----:B------:R-:W2:Y:S02]  /*6a20*/  @!P0 SYNCS.PHASECHK.TRANS64 P0, [R0+URZ], R2 ;  /* 0x00000002000085a7 */ /* 0x000ea400080010ff */
[----:B--2---:R-:W-:Y:S05]  /*6a30*/  @!P0 BRA `(.L_x_106) ;  /* 0xfffffffc00f08947 */ /* 0x004fea000383ffff */
[----:B------:R-:W-:Y:S05]  /*6a40*/  BRA `(.L_x_107) ;  /* 0xffffffbc000c7947 */ /* 0x000fea000383ffff */
.L_x_44:
[----:B------:R-:W-:-:S07]  /*6a50*/  MOV R0, UR5 ;  /* 0x0000000500007c02 */ /* 0x000fce0008000f00 */
.L_x_108:
[----:B-1----:R1:W2:Y:S02]  /*6a60*/  SYNCS.PHASECHK.TRANS64.TRYWAIT P0, [R0+URZ], R3 ;  /* 0x00000003000075a7 */ /* 0x0022a400080011ff */
[----:B--2---:R-:W-:Y:S05]  /*6a70*/  @!P0 NANOSLEEP.SYNCS 0x989680 ;  /* 0x009896800000895d */ /* 0x004fea0003900000 */
[----:B------:R-:W2:Y:S02]  /*6a80*/  @!P0 SYNCS.PHASECHK.TRANS64 P0, [R0+URZ], R3 ;  /* 0x00000003000085a7 */ /* 0x000ea400080010ff */
[----:B--2---:R-:W-:Y:S05]  /*6a90*/  @!P0 BRA `(.L_x_108) ;  /* 0xfffffffc00f08947 */ /* 0x004fea000383ffff */
[----:B------:R-:W-:Y:S05]  /*6aa0*/  BRA `(.L_x_109) ;  /* 0xffffffbc00187947 */ /* 0x000fea000383ffff */
.L_x_45:
[----:B------:R-:W-:-:S07]  /*6ab0*/  MOV R0, UR5 ;  /* 0x0000000500007c02 */ /* 0x000fce0008000f00 */
.L_x_110:
[----:B-1----:R1:W2:Y:S02]  /*6ac0*/  SYNCS.PHASECHK.TRANS64.TRYWAIT P0, [R0+URZ], R3 ;  /* 0x00000003000075a7 */ /* 0x0022a400080011ff */
[----:B--2---:R-:W-:Y:S05]  /*6ad0*/  @!P0 NANOSLEEP.SYNCS 0x989680 ;  /* 0x009896800000895d */ /* 0x004fea0003900000 */
[----:B------:R-:W2:Y:S02]  /*6ae0*/  @!P0 SYNCS.PHASECHK.TRANS64 P0, [R0+URZ], R3 ;  /* 0x00000003000085a7 */ /* 0x000ea400080010ff */
[----:B--2---:R-:W-:Y:S05]  /*6af0*/  @!P0 BRA `(.L_x_110) ;  /* 0xfffffffc00f08947 */ /* 0x004fea000383ffff */
[----:B------:R-:W-:Y:S05]  /*6b00*/  BRA `(.L_x_111) ;  /* 0xffffffbc00247947 */ /* 0x000fea000383ffff */
.L_x_48:
[----:B--2---:R2:W3:Y:S02]  /*6b10*/  SYNCS.PHASECHK.TRANS64.TRYWAIT P0, [R2+URZ+0xc0], R4 ;  /* 0x0000c004020075a7 */ /* 0x0044e400080011ff */
[----:B---3--:R-:W-:Y:S05]  /*6b20*/  @!P0 NANOSLEEP.SYNCS 0x989680 ;  /* 0x009896800000895d */ /* 0x008fea0003900000 */
[----:B------:R-:W3:Y:S02]  /*6b30*/  @!P0 SYNCS.PHASECHK.TRANS64 P0, [R2+URZ+0xc0], R4 ;  /* 0x0000c004020085a7 */ /* 0x000ee400080010ff */
[----:B---3--:R-:W-:Y:S05]  /*6b40*/  @!P0 BRA `(.L_x_48) ;  /* 0xfffffffc00f08947 */ /* 0x008fea000383ffff */
[----:B------:R-:W-:Y:S05]  /*6b50*/  BRA `(.L_x_112) ;  /* 0xffffffbc00807947 */ /* 0x000fea000383ffff */
.L_x_49:
[----:B------:R-:W-:-:S07]  /*6b60*/  MOV R2, UR4 ;  /* 0x0000000400027c02 */ /* 0x000fce0008000f00 */
.L_x_113:
[----:B--2---:R2:W3:Y:S02]  /*6b70*/  SYNCS.PHASECHK.TRANS64.TRYWAIT P0, [R2+URZ+0x70], R5 ;  /* 0x00007005020075a7 */ /* 0x0044e400080011ff */
[----:B---3--:R-:W-:Y:S05]  /*6b80*/  @!P0 NANOSLEEP.SYNCS 0x989680 ;  /* 0x009896800000895d */ /* 0x008fea0003900000 */
[----:B------:R-:W3:Y:S02]  /*6b90*/  @!P0 SYNCS.PHASECHK.TRANS64 P0, [R2+URZ+0x70], R5 ;  /* 0x00007005020085a7 */ /* 0x000ee400080010ff */
[----:B---3--:R-:W-:Y:S05]  /*6ba0*/  @!P0 BRA `(.L_x_113) ;  /* 0xfffffffc00f08947 */ /* 0x008fea000383ffff */
[----:B------:R-:W-:Y:S05]  /*6bb0*/  BRA `(.L_x_114) ;  /* 0xffffffbc00907947 */ /* 0x000fea000383ffff */
.L_x_50:
[----:B--2---:R2:W3:Y:S02]  /*6bc0*/  SYNCS.PHASECHK.TRANS64.TRYWAIT P1, [R2+URZ+0x60], R4 ;  /* 0x00006004020075a7 */ /* 0x0044e400080211ff */
[----:B---3--:R-:W-:Y:S05]  /*6bd0*/  @!P1 NANOSLEEP.SYNCS 0x989680 ;  /* 0x009896800000995d */ /* 0x008fea0003900000 */
[----:B------:R-:W3:Y:S02]  /*6be0*/  @!P1 SYNCS.PHASECHK.TRANS64 P1, [R2+URZ+0x60], R4 ;  /* 0x00006004020095a7 */ /* 0x000ee400080210ff */
[----:B---3--:R-:W-:Y:S05]  /*6bf0*/  @!P1 BRA `(.L_x_50) ;  /* 0xfffffffc00f09947 */ /* 0x008fea000383ffff */
[----:B------:R-:W-:Y:S05]  /*6c00*/  BRA `(.L_x_115) ;  /* 0xffffffbc00c07947 */ /* 0x000fea000383ffff */
.L_x_53:
[----:B------:R-:W-:-:S07]  /*6c10*/  MOV R0, UR4 ;  /* 0x0000000400007c02 */ /* 0x000fce0008000f00 */
.L_x_116:
[----:B--2---:R2:W3:Y:S02]  /*6c20*/  SYNCS.PHASECHK.TRANS64.TRYWAIT P0, [R0+URZ+0x70], R2 ;  /* 0x00007002000075a7 */ /* 0x0044e400080011ff */
[----:B---3--:R-:W-:Y:S05]  /*6c30*/  @!P0 NANOSLEEP.SYNCS 0x989680 ;  /* 0x009896800000895d */ /* 0x008fea0003900000 */
[----:B------:R-:W3:Y:S02]  /*6c40*/  @!P0 SYNCS.PHASECHK.TRANS64 P0, [R0+URZ+0x70], R2 ;  /* 0x00007002000085a7 */ /* 0x000ee400080010ff */
[----:B---3--:R-:W-:Y:S05]  /*6c50*/  @!P0 BRA `(.L_x_116) ;  /* 0xfffffffc00f08947 */ /* 0x008fea000383ffff */
[----:B------:R-:W-:Y:S05]  /*6c60*/  BRA `(.L_x_52) ;  /* 0xffffffc000147947 */ /* 0x000fea000383ffff */
.L_x_60:
[----:B-1----:R1:W2:Y:S02]  /*6c70*/  SYNCS.PHASECHK.TRANS64.TRYWAIT P1, [R0+URZ+0x60], R2 ;  /* 0x00006002000075a7 */ /* 0x0022a400080211ff */
[----:B--2---:R-:W-:Y:S05]  /*6c80*/  @!P1 NANOSLEEP.SYNCS 0x989680 ;  /* 0x009896800000995d */ /* 0x004fea0003900000 */
[----:B------:R-:W2:Y:S02]  /*6c90*/  @!P1 SYNCS.PHASECHK.TRANS64 P1, [R0+URZ+0x60], R2 ;  /* 0x00006002000095a7 */ /* 0x000ea400080210ff */
[----:B--2---:R-:W-:Y:S05]  /*6ca0*/  @!P1 BRA `(.L_x_60) ;  /* 0xfffffffc00f09947 */ /* 0x004fea000383ffff */
[----:B------:R-:W-:Y:S05]  /*6cb0*/  BRA `(.L_x_117) ;  /* 0xffffffc400887947 */ /* 0x000fea000383ffff */
.L_x_61:
[----:B------:R-:W-:-:S07]  /*6cc0*/  MOV R2, UR31 ;  /* 0x0000001f00027c02 */ /* 0x000fce0008000f00 */
.L_x_118:
[----:B-1----:R1:W2:Y:S02]  /*6cd0*/  SYNCS.PHASECHK.TRANS64.TRYWAIT P0, [R2+URZ+0xa0], R0 ;  /* 0x0000a000020075a7 */ /* 0x0022a400080011ff */
[----:B--2---:R-:W-:Y:S05]  /*6ce0*/  @!P0 NANOSLEEP.SYNCS 0x989680 ;  /* 0x009896800000895d */ /* 0x004fea0003900000 */
[----:B------:R-:W2:Y:S02]  /*6cf0*/  @!P0 SYNCS.PHASECHK.TRANS64 P0, [R2+URZ+0xa0], R0 ;  /* 0x0000a000020085a7 */ /* 0x000ea400080010ff */
[----:B--2---:R-:W-:Y:S05]  /*6d00*/  @!P0 BRA `(.L_x_118) ;  /* 0xfffffffc00f08947 */ /* 0x004fea000383ffff */
[----:B------:R-:W-:Y:S05]  /*6d10*/  BRA `(.L_x_119) ;  /* 0xffffffc400d87947 */ /* 0x000fea000383ffff */
.L_x_64:
[----:B------:R-:W-:Y:S07]  /*6d20*/  MOV R0, UR5 ;  /* 0x0000000500007c02 */ /* 0x000fee0008000f00 */
.L_x_120:
[----:B-1----:R1:W2:Y:S02]  /*6d30*/  SYNCS.PHASECHK.TRANS64.TRYWAIT P0, [R0+URZ], R2 ;  /* 0x00000002000075a7 */ /* 0x0022a400080011ff */
[----:B--2---:R-:W-:Y:S05]  /*6d40*/  @!P0 NANOSLEEP.SYNCS 0x989680 ;  /* 0x009896800000895d */ /* 0x004fea0003900000 */
[----:B------:R-:W2:Y:S02]  /*6d50*/  @!P0 SYNCS.PHASECHK.TRANS64 P0, [R0+URZ], R2 ;  /* 0x00000002000085a7 */ /* 0x000ea400080010ff */
[----:B--2---:R-:W-:Y:S05]  /*6d60*/  @!P0 BRA `(.L_x_120) ;  /* 0xfffffffc00f08947 */ /* 0x004fea000383ffff */
[----:B------:R-:W-:Y:S05]  /*6d70*/  BRA `(.L_x_63) ;  /* 0xffffffc400f47947 */ /* 0x000fea000383ffff */
.L_x_67:
[----:B------:R-:W-:-:S07]  /*6d80*/  MOV R0, UR4 ;  /* 0x0000000400007c02 */ /* 0x000fce0008000f00 */
.L_x_121:
[----:B--2---:R2:W4:Y:S02]  /*6d90*/  SYNCS.PHASECHK.TRANS64.TRYWAIT P0, [R0+URZ], R2 ;  /* 0x00000002000075a7 */ /* 0x00452400080011ff */
[----:B----4-:R-:W-:Y:S05]  /*6da0*/  @!P0 NANOSLEEP.SYNCS 0x989680 ;  /* 0x009896800000895d */ /* 0x010fea0003900000 */
[----:B------:R-:W4:Y:S02]  /*6db0*/  @!P0 SYNCS.PHASECHK.TRANS64 P0, [R0+URZ], R2 ;  /* 0x00000002000085a7 */ /* 0x000f2400080010ff */
[----:B----4-:R-:W-:Y:S05]  /*6dc0*/  @!P0 BRA `(.L_x_121) ;  /* 0xfffffffc00f08947 */ /* 0x010fea000383ffff */
[----:B------:R-:W-:Y:S05]  /*6dd0*/  BRA `(.L_x_122) ;  /* 0xffffffc800d07947 */ /* 0x000fea000383ffff */
.L_x_68:
[----:B------:R-:W-:-:S07]  /*6de0*/  MOV R0, UR5 ;  /* 0x0000000500007c02 */ /* 0x000fce0008000f00 */
.L_x_123:
[----:B-1----:R1:W2:Y:S02]  /*6df0*/  SYNCS.PHASECHK.TRANS64.TRYWAIT P0, [R0+URZ], R3 ;  /* 0x00000003000075a7 */ /* 0x0022a400080011ff */
[----:B--2---:R-:W-:Y:S05]  /*6e00*/  @!P0 NANOSLEEP.SYNCS 0x989680 ;  /* 0x009896800000895d */ /* 0x004fea0003900000 */
[----:B------:R-:W2:Y:S02]  /*6e10*/  @!P0 SYNCS.PHASECHK.TRANS64 P0, [R0+URZ], R3 ;  /* 0x00000003000085a7 */ /* 0x000ea400080010ff */
[----:B--2---:R-:W-:Y:S05]  /*6e20*/  @!P0 BRA `(.L_x_123) ;  /* 0xfffffffc00f08947 */ /* 0x004fea000383ffff */
[----:B------:R-:W-:Y:S05]  /*6e30*/  BRA `(.L_x_124) ;  /* 0xffffffc800dc7947 */ /* 0x000fea000383ffff */
.L_x_69:
[----:B------:R-:W-:-:S07]  /*6e40*/  MOV R0, UR5 ;  /* 0x0000000500007c02 */ /* 0x000fce0008000f00 */
.L_x_125:
[----:B-1----:R1:W2:Y:S02]  /*6e50*/  SYNCS.PHASECHK.TRANS64.TRYWAIT P0, [R0+URZ], R3 ;  /* 0x00000003000075a7 */ /* 0x0022a400080011ff */
[----:B--2---:R-:W-:Y:S05]  /*6e60*/  @!P0 NANOSLEEP.SYNCS 0x989680 ;  /* 0x009896800000895d */ /* 0x004fea0003900000 */
[----:B------:R-:W2:Y:S02]  /*6e70*/  @!P0 SYNCS.PHASECHK.TRANS64 P0, [R0+URZ], R3 ;  /* 0x00000003000085a7 */ /* 0x000ea400080010ff */
[----:B--2---:R-:W-:Y:S05]  /*6e80*/  @!P0 BRA `(.L_x_125) ;  /* 0xfffffffc00f08947 */ /* 0x004fea000383ffff */
[----:B------:R-:W-:Y:S05]  /*6e90*/  BRA `(.L_x_126) ;  /* 0xffffffc800e87947 */ /* 0x000fea000383ffff */
.L_x_70:
[----:B-1----:R-:W-:-:S07]  /*6ea0*/  MOV R0, UR4 ;  /* 0x0000000400007c02 */ /* 0x002fce0008000f00 */
.L_x_127:
[----:B-1----:R1:W2:Y:S02]  /*6eb0*/  SYNCS.PHASECHK.TRANS64.TRYWAIT P0, [R0+URZ], R2 ;  /* 0x00000002000075a7 */ /* 0x0022a400080011ff */
[----:B--2---:R-:W-:Y:S05]  /*6ec0*/  @!P0 NANOSLEEP.SYNCS 0x989680 ;  /* 0x009896800000895d */ /* 0x004fea0003900000 */
[----:B------:R-:W2:Y:S02]  /*6ed0*/  @!P0 SYNCS.PHASECHK.TRANS64 P0, [R0+URZ], R2 ;  /* 0x00000002000085a7 */ /* 0x000ea400080010ff */
[----:B--2---:R-:W-:Y:S05]  /*6ee0*/  @!P0 BRA `(.L_x_127) ;  /* 0xfffffffc00f08947 */ /* 0x004fea000383ffff */
[----:B------:R-:W-:Y:S05]  /*6ef0*/  BRA `(.L_x_128) ;  /* 0xffffffc800f47947 */ /* 0x000fea000383ffff */
.L_x_75:
[----:B--2---:R2:W3:Y:S02]  /*6f00*/  SYNCS.PHASECHK.TRANS64.TRYWAIT P0, [R3+URZ+0x60], R0 ;  /* 0x00006000030075a7 */ /* 0x0044e400080011ff */
[----:B---3--:R-:W-:Y:S05]  /*6f10*/  @!P0 NANOSLEEP.SYNCS 0x989680 ;  /* 0x009896800000895d */ /* 0x008fea0003900000 */
[----:B------:R-:W3:Y:S02]  /*6f20*/  @!P0 SYNCS.PHASECHK.TRANS64 P0, [R3+URZ+0x60], R0 ;  /* 0x00006000030085a7 */ /* 0x000ee400080010ff */
[----:B---3--:R-:W-:Y:S05]  /*6f30*/  @!P0 BRA `(.L_x_75) ;  /* 0xfffffffc00f08947 */ /* 0x008fea000383ffff */
[----:B------:R-:W-:Y:S05]  /*6f40*/  BRA `(.L_x_129) ;  /* 0xffffffd0001c7947 */ /* 0x000fea000383ffff */
.L_x_78:
[----:B--2---:R-:W-:Y:S07]  /*6f50*/  MOV R0, UR17 ;  /* 0x0000001100007c02 */ /* 0x004fee0008000f00 */
.L_x_130:
[----:B--2---:R2:W3:Y:S02]  /*6f60*/  SYNCS.PHASECHK.TRANS64.TRYWAIT P1, [R0+URZ+0x58], R3 ;  /* 0x00005803000075a7 */ /* 0x0044e400080211ff */
[----:B---3--:R-:W-:Y:S05]  /*6f70*/  @!P1 NANOSLEEP.SYNCS 0x989680 ;  /* 0x009896800000995d */ /* 0x008fea0003900000 */
[----:B------:R-:W3:Y:S02]  /*6f80*/  @!P1 SYNCS.PHASECHK.TRANS64 P1, [R0+URZ+0x58], R3 ;  /* 0x00005803000095a7 */ /* 0x000ee400080210ff */
[----:B---3--:R-:W-:Y:S05]  /*6f90*/  @!P1 BRA `(.L_x_130) ;  /* 0xfffffffc00f09947 */ /* 0x008fea000383ffff */
[----:B------:R-:W-:Y:S05]  /*6fa0*/  BRA `(.L_x_77) ;  /* 0xffffffd400907947 */ /* 0x000fea000383ffff */
.L_x_81:
[----:B--2---:R-:W-:Y:S07]  /*6fb0*/  MOV R0, UR17 ;  /* 0x0000001100007c02 */ /* 0x004fee0008000f00 */
.L_x_131:
[----:B--2---:R2:W3:Y:S02]  /*6fc0*/  SYNCS.PHASECHK.TRANS64.TRYWAIT P0, [R0+URZ+0x48], R2 ;  /* 0x00004802000075a7 */ /* 0x0044e400080011ff */
[----:B---3--:R-:W-:Y:S05]  /*6fd0*/  @!P0 NANOSLEEP.SYNCS 0x989680 ;  /* 0x009896800000895d */ /* 0x008fea0003900000 */
[----:B------:R-:W3:Y:S02]  /*6fe0*/  @!P0 SYNCS.PHASECHK.TRANS64 P0, [R0+URZ+0x48], R2 ;  /* 0x00004802000085a7 */ /* 0x000ee400080010ff */
[----:B---3--:R-:W-:Y:S05]  /*6ff0*/  @!P0 BRA `(.L_x_131) ;  /* 0xfffffffc00f08947 */ /* 0x008fea000383ffff */
[----:B------:R-:W-:Y:S05]  /*7000*/  BRA `(.L_x_132) ;  /* 0xffffffd400e47947 */ /* 0x000fea000383ffff */
.L_x_84:
[----:B---3--:R3:W1:Y:S02]  /*7010*/  SYNCS.PHASECHK.TRANS64.TRYWAIT P0, [R3+URZ+0x60], R0 ;  /* 0x00006000030075a7 */ /* 0x00866400080011ff */
[----:B-1----:R-:W-:Y:S05]  /*7020*/  @!P0 NANOSLEEP.SYNCS 0x989680 ;  /* 0x009896800000895d */ /* 0x002fea0003900000 */
[----:B------:R-:W1:Y:S02]  /*7030*/  @!P0 SYNCS.PHASECHK.TRANS64 P0, [R3+URZ+0x60], R0 ;  /* 0x00006000030085a7 */ /* 0x000e6400080010ff */
[----:B-1----:R-:W-:Y:S05]  /*7040*/  @!P0 BRA `(.L_x_84) ;  /* 0xfffffffc00f08947 */ /* 0x002fea000383ffff */
[----:B------:R-:W-:Y:S05]  /*7050*/  BRA `(.L_x_133) ;  /* 0xffffffdc002c7947 */ /* 0x000fea000383ffff */
.L_x_95:
[----:B-1----:R-:W-:Y:S04]  /*7060*/  MOV R0, UR44 ;  /* 0x0000002c00007c02 */ /* 0x002fe80008000f00 */
[----:B------:R1:W2:Y:S03]  /*7070*/  SYNCS.PHASECHK.TRANS64.TRYWAIT P1, [R0+URZ+0x40], R4 ;  /* 0x00004004000075a7 */ /* 0x0002a600080211ff */
[----:B--2---:R-:W-:Y:S05]  /*7080*/  @!P1 NANOSLEEP.SYNCS 0x989680 ;  /* 0x009896800000995d */ /* 0x004fea0003900000 */
[----:B------:R-:W2:Y:S02]  /*7090*/  @!P1 SYNCS.PHASECHK.TRANS64 P1, [R0+URZ+0x40], R4 ;  /* 0x00004004000095a7 */ /* 0x000ea400080210ff */
[----:B--2---:R-:W-:Y:S05]  /*70a0*/  @!P1 BRA `(.L_x_95) ;  /* 0xfffffffc00ec9947 */ /* 0x004fea000383ffff */
[----:B------:R-:W-:Y:S05]  /*70b0*/  BRA `(.L_x_94) ;  /* 0xffffffe8007c7947 */ /* 0x000fea000383ffff */
.L_x_97:
[----:B------:R1:W1:Y:S02]  /*70c0*/  SYNCS.PHASECHK.TRANS64.TRYWAIT P1, [R16+URZ+0x80], R3 ;  /* 0x00008003100075a7 */ /* 0x00026400080211ff */
[----:B-1----:R-:W-:Y:S05]  /*70d0*/  @!P1 NANOSLEEP.SYNCS 0x989680 ;  /* 0x009896800000995d */ /* 0x002fea0003900000 */
[----:B------:R-:W1:Y:S02]  /*70e0*/  @!P1 SYNCS.PHASECHK.TRANS64 P1, [R16+URZ+0x80], R3 ;  /* 0x00008003100095a7 */ /* 0x000e6400080210ff */
[----:B-1----:R-:W-:Y:S05]  /*70f0*/  @!P1 BRA `(.L_x_97) ;  /* 0xfffffffc00f09947 */ /* 0x002fea000383ffff */
[----:B------:R-:W-:Y:S05]  /*7100*/  BRA `(.L_x_96) ;  /* 0xffffffe800b87947 */ /* 0x000fea000383ffff */
        .weak           $__internal_0_$__cuda_sm10x_tcgen05_guardrail_trap_col_being_dealloced_not_returned_by_alloc
        .type           $__internal_0_$__cuda_sm10x_tcgen05_guardrail_trap_col_being_dealloced_not_returned_by_alloc,@function
        .size           $__internal_0_$__cuda_sm10x_tcgen05_guardrail_trap_col_being_dealloced_not_returned_by_alloc,($__internal_1_$__cuda_sm10x_tcgen05_guardrail_trap_phase_invalid_during_alloc - $__internal_0_$__cuda_sm10x_tcgen05_guardrail_trap_col_being_dealloced_not_returned_by_alloc)
$__internal_0_$__cuda_sm10x_tcgen05_guardrail_trap_col_being_dealloced_not_returned_by_alloc:
[----:B------:R-:W-:Y:S05]  /*7110*/  BPT.TRAP 0x1 ;  /* 0x000000040000795c */ /* 0x000fea0000300000 */
[----:B------:R-:W-:-:S04]  /*7120*/  HFMA2 R3, -RZ, RZ, 0, 0 ;  /* 0x00000000ff037431 */ /* 0x000fc800000001ff */
[----:B------:R-:W-:Y:S05]  /*7130*/  RET.REL.NODEC R2 `(_ZN7cutlass13device_kernelINS_4gemm6kernel13GemmUniversalIN4cute5tupleIJiiiiEEENS1_10collective13CollectiveMmaINS1_35MainloopSm100TmaUmmaWarpSpecializedILi4ELi2ELi4ENS5_IJNS4_1CILi2EEENSA_ILi1EEESC_EEEEENS5_IJNSA_ILi64EEESF_NSA_ILi128EEEEEEaNS5_IJlSC_lEEEaSI_NS4_8TiledMMAINS4_8MMA_AtomIJNS4_15SM100_MMA_S8_SSIaaiLi64ELi64ELNS4_4UMMA5MajorE0ELSN_0ELNSM_8SaturateE0EEEEEENS4_6LayoutINS5_IJSC_SC_SC_EEENS5_IJNSA_ILi0EEEST_ST_EEEEENS5_IJNS4_10UnderscoreESW_SW_EEEEENS4_13SM90_TMA_LOADENS4_14ComposedLayoutINS4_7SwizzleILi3ELi4ELi3EEENS4_18smem_ptr_flag_bitsILi8EEENSR_INS5_IJNSA_ILi8EEESG_EEENS5_IJSG_SC_EEEEEEEvNS4_8identityENS4_23SM90_TMA_LOAD_MULTICASTES19_vS1A_EENS_8epilogue10collective18CollectiveEpilogueINS1D_23Sm100TmaWarpSpecializedILi1ELi1ELi32ELb0ELb0EEEJSH_NS5_IJNSR_ISF_SC_EES1I_EEEaSI_aSI_NS1D_6fusion15FusionCallbacksIS1H_NS1K_17LinearCombinationIaiaiLNS_15FloatRoundStyleE2EEESH_S1J_JEEENS4_5SM1004TMEM4LOAD26SM100_TMEM_LOAD_16dp32b32xESZ_NS10_INS11_ILi2ELi4ELi3EEES14_NSR_INS5_IJS15_SF_EEENS5_IJSF_SC_EEEEEEENS4_39AutoVectorizingCopyWithAssumedAlignmentILi128EEENS4_14SM90_TMA_STOREES1Y_S20_S20_EEEvvEEEEvNT_6ParamsE) ;  /* 0xffffff8c02b07950 */ /* 0x000fea0003c3ffff */
        .weak           $__internal_1_$__cuda_sm10x_tcgen05_guardrail_trap_phase_invalid_during_alloc
        .type           $__internal_1_$__cuda_sm10x_tcgen05_guardrail_trap_phase_invalid_during_alloc,@function
        .size           $__internal_1_$__cuda_sm10x_tcgen05_guardrail_trap_phase_invalid_during_alloc,($__internal_2_$__cuda_sm10x_tcgen05_guardrail_trap_unallocated_columns_being_dealloced - $__internal_1_$__cuda_sm10x_tcgen05_guardrail_trap_phase_invalid_during_alloc)
$__internal_1_$__cuda_sm10x_tcgen05_guardrail_trap_phase_invalid_during_alloc:
[----:B------:R-:W-:Y:S05]  /*7140*/  BPT.TRAP 0x1 ;  /* 0x000000040000795c */ /* 0x000fea0000300000 */
[----:B------:R-:W-:-:S04]  /*7150*/  MOV R5, 0x0 ;  /* 0x0000000000057802 */ /* 0x000fc80000000f00 */
[----:B------:R-:W-:Y:S05]  /*7160*/  RET.REL.NODEC R4 `(_ZN7cutlass13device_kernelINS_4gemm6kernel13GemmUniversalIN4cute5tupleIJiiiiEEENS1_10collective13CollectiveMmaINS1_35MainloopSm100TmaUmmaWarpSpecializedILi4ELi2ELi4ENS5_IJNS4_1CILi2EEENSA_ILi1EEESC_EEEEENS5_IJNSA_ILi64EEESF_NSA_ILi128EEEEEEaNS5_IJlSC_lEEEaSI_NS4_8TiledMMAINS4_8MMA_AtomIJNS4_15SM100_MMA_S8_SSIaaiLi64ELi64ELNS4_4UMMA5MajorE0ELSN_0ELNSM_8SaturateE0EEEEEENS4_6LayoutINS5_IJSC_SC_SC_EEENS5_IJNSA_ILi0EEEST_ST_EEEEENS5_IJNS4_10UnderscoreESW_SW_EEEEENS4_13SM90_TMA_LOADENS4_14ComposedLayoutINS4_7SwizzleILi3ELi4ELi3EEENS4_18smem_ptr_flag_bitsILi8EEENSR_INS5_IJNSA_ILi8EEESG_EEENS5_IJSG_SC_EEEEEEEvNS4_8identityENS4_23SM90_TMA_LOAD_MULTICASTES19_vS1A_EENS_8epilogue10collective18CollectiveEpilogueINS1D_23Sm100TmaWarpSpecializedILi1ELi1ELi32ELb0ELb0EEEJSH_NS5_IJNSR_ISF_SC_EES1I_EEEaSI_aSI_NS1D_6fusion15FusionCallbacksIS1H_NS1K_17LinearCombinationIaiaiLNS_15FloatRoundStyleE2EEESH_S1J_JEEENS4_5SM1004TMEM4LOAD26SM100_TMEM_LOAD_16dp32b32xESZ_NS10_INS11_ILi2ELi4ELi3EEES14_NSR_INS5_IJS15_SF_EEENS5_IJSF_SC_EEEEEEENS4_39AutoVectorizingCopyWithAssumedAlignmentILi128EEENS4_14SM90_TMA_STOREES1Y_S20_S20_EEEvvEEEEvNT_6ParamsE) ;  /* 0xffffff8c04a47950 */ /* 0x000fea0003c3ffff */
        .weak           $__internal_2_$__cuda_sm10x_tcgen05_guardrail_trap_unallocated_columns_being_dealloced
        .type           $__internal_2_$__cuda_sm10x_tcgen05_guardrail_trap_unallocated_columns_being_dealloced,@function
        .size           $__internal_2_$__cuda_sm10x_tcgen05_guardrail_trap_unallocated_columns_being_dealloced,(.L_x_135 - $__internal_2_$__cuda_sm10x_tcgen05_guardrail_trap_unallocated_columns_being_dealloced)
$__internal_2_$__cuda_sm10x_tcgen05_guardrail_trap_unallocated_columns_being_dealloced:
[----:B------:R-:W-:Y:S05]  /*7170*/  BPT.TRAP 0x1 ;  /* 0x000000040000795c */ /* 0x000fea0000300000 */
[----:B------:R-:W-:-:S04]  /*7180*/  HFMA2 R3, -RZ, RZ, 0, 0 ;  /* 0x00000000ff037431 */ /* 0x000fc800000001ff */
[----:B------:R-:W-:Y:S05]  /*7190*/  RET.REL.NODEC R2 `(_ZN7cutlass13device_kernelINS_4gemm6kernel13GemmUniversalIN4cute5tupleIJiiiiEEENS1_10collective13CollectiveMmaINS1_35MainloopSm100TmaUmmaWarpSpecializedILi4ELi2ELi4ENS5_IJNS4_1CILi2EEENSA_ILi1EEESC_EEEEENS5_IJNSA_ILi64EEESF_NSA_ILi128EEEEEEaNS5_IJlSC_lEEEaSI_NS4_8TiledMMAINS4_8MMA_AtomIJNS4_15SM100_MMA_S8_SSIaaiLi64ELi64ELNS4_4UMMA5MajorE0ELSN_0ELNSM_8SaturateE0EEEEEENS4_6LayoutINS5_IJSC_SC_SC_EEENS5_IJNSA_ILi0EEEST_ST_EEEEENS5_IJNS4_10UnderscoreESW_SW_EEEEENS4_13SM90_TMA_LOADENS4_14ComposedLayoutINS4_7SwizzleILi3ELi4ELi3EEENS4_18smem_ptr_flag_bitsILi8EEENSR_INS5_IJNSA_ILi8EEESG_EEENS5_IJSG_SC_EEEEEEEvNS4_8identityENS4_23SM90_TMA_LOAD_MULTICASTES19_vS1A_EENS_8epilogue10collective18CollectiveEpilogueINS1D_23Sm100TmaWarpSpecializedILi1ELi1ELi32ELb0ELb0EEEJSH_NS5_IJNSR_ISF_SC_EES1I_EEEaSI_aSI_NS1D_6fusion15FusionCallbacksIS1H_NS1K_17LinearCombinationIaiaiLNS_15FloatRoundStyleE2EEESH_S1J_JEEENS4_5SM1004TMEM4LOAD26SM100_TMEM_LOAD_16dp32b32xESZ_NS10_INS11_ILi2ELi4ELi3EEES14_NSR_INS5_IJS15_SF_EEENS5_IJSF_SC_EEEEEEENS4_39AutoVectorizingCopyWithAssumedAlignmentILi128EEENS4_14SM90_TMA_STOREES1Y_S20_S20_EEEvvEEEEvNT_6ParamsE) ;  /* 0xffffff8c02987950 */ /* 0x000fea0003c3ffff */
.L_x_134:
[----:B------:R-:W-:-:S00]  /*71a0*/  BRA `(.L_x_134) ;  /* 0xfffffffc00fc7947 */ /* 0x000fc0000383ffff */
[----:B------:R-:W-:-:S00]  /*71b0*/  NOP ;  /* 0x0000000000007918 */ /* 0x000fc00000000000 */
        /* <DEDUP_REMOVED lines=12> */
.L_x_135:


//--------------------- .nv.global.init           --------------------------
	.section	.nv.global.init,"aw",@progbits
.nv.global.init:
	.type		$str$27,@object
	.size		$str$27,($str$28 - $str$27)
$str$27:
        /*0000*/ 	.byte	0x28, 0x61, 0x64, 0x64, 0x72, 0x65, 0x73, 0x73, 0x20, 0x26, 0x20, 0x6d, 0x61, 0x73, 0x6b, 0x29
        /*0010*/ 	.byte	0x20, 0x3d, 0x3d, 0x20, 0x30, 0x00
	.type		$str$28,@object
	.size		$str$28,($str$26 - $str$28)
$str$28:
        /*0016*/ 	.byte	0x2f, 0x74, 0x6d, 0x70, 0x2f, 0x63, 0x75, 0x74, 0x6c, 0x61, 0x73, 0x73, 0x5f, 0x73, 0x77, 0x65
        /*0026*/ 	.byte	0x65, 0x70, 0x5f, 0x73, 0x72, 0x63, 0x2f, 0x69, 0x6e, 0x63, 0x6c, 0x75, 0x64, 0x65, 0x2f, 0x63
        /*0036*/ 	.byte	0x75, 0x74, 0x65, 0x2f, 0x70, 0x6f, 0x69, 0x6e, 0x74, 0x65, 0x72, 0x5f, 0x66, 0x6c, 0x61, 0x67
        /*0046*/ 	.byte	0x67, 0x65, 0x64, 0x2e, 0x68, 0x70, 0x70, 0x00
	.type		$str$26,@object
	.size		$str$26,($str$25 - $str$26)
$str$26:
        /*004e*/ 	.byte	0x2f, 0x74, 0x6d, 0x70, 0x2f, 0x63, 0x75, 0x74, 0x6c, 0x61, 0x73, 0x73, 0x5f, 0x73, 0x77, 0x65
        /*005e*/ 	.byte	0x65, 0x70, 0x5f, 0x73, 0x72, 0x63, 0x2f, 0x69, 0x6e, 0x63, 0x6c, 0x75, 0x64, 0x65, 0x2f, 0x63
        /*006e*/ 	.byte	0x75, 0x74, 0x65, 0x2f, 0x61, 0x74, 0x6f, 0x6d, 0x2f, 0x63, 0x6f, 0x70, 0x79, 0x5f, 0x74, 0x72
        /*007e*/ 	.byte	0x61, 0x69, 0x74, 0x73, 0x5f, 0x73, 0x6d, 0x31, 0x30, 0x30, 0x2e, 0x68, 0x70, 0x70, 0x00
	.type		$str$25,@object
	.size		$str$25,(__unnamed_1 - $str$25)
$str$25:
        /*008d*/ 	.byte	0x28, 0x28, 0x75, 0x69, 0x6e, 0x74, 0x33, 0x32, 0x5f, 0x74, 0x28, 0x74, 0x68, 0x72, 0x65, 0x61
        /*009d*/ 	.byte	0x64, 0x49, 0x64, 0x78, 0x2e, 0x78, 0x29, 0x20, 0x2f, 0x20, 0x33, 0x32, 0x29, 0x20, 0x25, 0x20
        /*00ad*/ 	.byte	0x34, 0x29, 0x20, 0x3d, 0x3d, 0x20, 0x28, 0x28, 0x28, 0x74, 0x6d, 0x65, 0x6d, 0x5f, 0x61, 0x64
        /*00bd*/ 	.byte	0x64, 0x72, 0x20, 0x3e, 0x3e, 0x20, 0x31, 0x36, 0x29, 0x20, 0x2f, 0x20, 0x33, 0x32, 0x29, 0x20
        /*00cd*/ 	.byte	0x25, 0x20, 0x34, 0x29, 0x00
	.type		__unnamed_1,@object
	.size		__unnamed_1,(__unnamed_2 - __unnamed_1)
__unnamed_1:
        /*00d2*/ 	.byte	0x61, 0x75, 0x74, 0x6f, 0x20, 0x63, 0x75, 0x74, 0x65, 0x3a, 0x3a, 0x61, 0x73, 0x5f, 0x70, 0x6f
        /* <DEDUP_REMOVED lines=24> */
        /*0262*/ 	.byte	0x00
	.type		__unnamed_2,@object
	.size		__unnamed_2,(.L_2 - __unnamed_2)
__unnamed_2:
        /* <DEDUP_REMOVED lines=41> */
.L_2:


//--------------------- .nv.shared._ZN7cutlass13device_kernelINS_4gemm6kernel13GemmUniversalIN4cute5tupleIJiiiiEEENS1_10collective13CollectiveMmaINS1_35MainloopSm100TmaUmmaWarpSpecializedILi4ELi2ELi4ENS5_IJNS4_1CILi2EEENSA_ILi1EEESC_EEEEENS5_IJNSA_ILi64EEESF_NSA_ILi128EEEEEEaNS5_IJlSC_lEEEaSI_NS4_8TiledMMAINS4_8MMA_AtomIJNS4_15SM100_MMA_S8_SSIaaiLi64ELi64ELNS4_4UMMA5MajorE0ELSN_0ELNSM_8SaturateE0EEEEEENS4_6LayoutINS5_IJSC_SC_SC_EEENS5_IJNSA_ILi0EEEST_ST_EEEEENS5_IJNS4_10UnderscoreESW_SW_EEEEENS4_13SM90_TMA_LOADENS4_14ComposedLayoutINS4_7SwizzleILi3ELi4ELi3EEENS4_18smem_ptr_flag_bitsILi8EEENSR_INS5_IJNSA_ILi8EEESG_EEENS5_IJSG_SC_EEEEEEEvNS4_8identityENS4_23SM90_TMA_LOAD_MULTICASTES19_vS1A_EENS_8epilogue10collective18CollectiveEpilogueINS1D_23Sm100TmaWarpSpecializedILi1ELi1ELi32ELb0ELb0EEEJSH_NS5_IJNSR_ISF_SC_EES1I_EEEaSI_aSI_NS1D_6fusion15FusionCallbacksIS1H_NS1K_17LinearCombinationIaiaiLNS_15FloatRoundStyleE2EEESH_S1J_JEEENS4_5SM1004TMEM4LOAD26SM100_TMEM_LOAD_16dp32b32xESZ_NS10_INS11_ILi2ELi4ELi3EEES14_NSR_INS5_IJS15_SF_EEENS5_IJSF_SC_EEEEEEENS4_39AutoVectorizingCopyWithAssumedAlignmentILi128EEENS4_14SM90_TMA_STOREES1Y_S20_S20_EEEvvEEEEvNT_6ParamsE --------------------------
	.section	.nv.shared._ZN7cutlass13device_kernelINS_4gemm6kernel13GemmUniversalIN4cute5tupleIJiiiiEEENS1_10collective13CollectiveMmaINS1_35MainloopSm100TmaUmmaWarpSpecializedILi4ELi2ELi4ENS5_IJNS4_1CILi2EEENSA_ILi1EEESC_EEEEENS5_IJNSA_ILi64EEESF_NSA_ILi128EEEEEEaNS5_IJlSC_lEEEaSI_NS4_8TiledMMAINS4_8MMA_AtomIJNS4_15SM100_MMA_S8_SSIaaiLi64ELi64ELNS4_4UMMA5MajorE0ELSN_0ELNSM_8SaturateE0EEEEEENS4_6LayoutINS5_IJSC_SC_SC_EEENS5_IJNSA_ILi0EEEST_ST_EEEEENS5_IJNS4_10UnderscoreESW_SW_EEEEENS4_13SM90_TMA_LOADENS4_14ComposedLayoutINS4_7SwizzleILi3ELi4ELi3EEENS4_18smem_ptr_flag_bitsILi8EEENSR_INS5_IJNSA_ILi8EEESG_EEENS5_IJSG_SC_EEEEEEEvNS4_8identityENS4_23SM90_TMA_LOAD_MULTICASTES19_vS1A_EENS_8epilogue10collective18CollectiveEpilogueINS1D_23Sm100TmaWarpSpecializedILi1ELi1ELi32ELb0ELb0EEEJSH_NS5_IJNSR_ISF_SC_EES1I_EEEaSI_aSI_NS1D_6fusion15FusionCallbacksIS1H_NS1K_17LinearCombinationIaiaiLNS_15FloatRoundStyleE2EEESH_S1J_JEEENS4_5SM1004TMEM4LOAD26SM100_TMEM_LOAD_16dp32b32xESZ_NS10_INS11_ILi2ELi4ELi3EEES14_NSR_INS5_IJS15_SF_EEENS5_IJSF_SC_EEEEEEENS4_39AutoVectorizingCopyWithAssumedAlignmentILi128EEENS4_14SM90_TMA_STOREES1Y_S20_S20_EEEvvEEEEvNT_6ParamsE,"aw",@nobits
	.sectionflags	@""
	.align	16
	.zero		1024


//--------------------- .nv.shared.reserved.0     --------------------------
	.section	.nv.shared.reserved.0,"aw",@nobits
	.weak		__nv_reservedSMEM_offset_0_alias
	.size		__nv_reservedSMEM_offset_0_alias, 0, 64
	.other		__nv_reservedSMEM_offset_0_alias,@"STO_CUDA_RESERVED_SHARED STV_DEFAULT"
__nv_reservedSMEM_offset_0_alias:
	.zero		0
.nv.shared.reserved.0:
	.zero		64
	.weak		__nv_reservedSMEM_tcgen05_partition
	.type		__nv_reservedSMEM_tcgen05_partition,@object
	.size		__nv_reservedSMEM_tcgen05_partition,(.L_0 - __nv_reservedSMEM_tcgen05_partition)
__nv_reservedSMEM_tcgen05_partition:
	.zero		32
.L_0:


//--------------------- .nv.global                --------------------------
	.section	.nv.global,"aw",@nobits
.nv.global:
	.type		_ZN40_INTERNAL_6e0d1ee5_4_k_cu_f4c28aab_101194cute1_E,@object
	.size		_ZN40_INTERNAL_6e0d1ee5_4_k_cu_f4c28aab_101194cute1_E,(_ZN40_INTERNAL_6e0d1ee5_4_k_cu_f4c28aab_101194cuda3std3__45__cpo6cbeginE - _ZN40_INTERNAL_6e0d1ee5_4_k_cu_f4c28aab_101194cute1_E)
_ZN40_INTERNAL_6e0d1ee5_4_k_cu_f4c28aab_101194cute1_E:
	.zero		1
	.type		_ZN40_INTERNAL_6e0d1ee5_4_k_cu_f4c28aab_101194cuda3std3__45__cpo6cbeginE,@object
	.size		_ZN40_INTERNAL_6e0d1ee5_4_k_cu_f4c28aab_101194cuda3std3__45__cpo6cbeginE,(_ZN40_INTERNAL_6e0d1ee5_4_k_cu_f4c28aab_101194cuda3std3__48in_placeE - _ZN40_INTERNAL_6e0d1ee5_4_k_cu_f4c28aab_101194cuda3std3__45__cpo6cbeginE)
_ZN40_INTERNAL_6e0d1ee5_4_k_cu_f4c28aab_101194cuda3std3__45__cpo6cbeginE:
	.zero		1
	.type		_ZN40_INTERNAL_6e0d1ee5_4_k_cu_f4c28aab_101194cuda3std3__48in_placeE,@object
	.size		_ZN40_INTERNAL_6e0d1ee5_4_k_cu_f4c28aab_101194cuda3std3__48in_placeE,(_ZN40_INTERNAL_6e0d1ee5_4_k_cu_f4c28aab_101194cuda3std6ranges3__45__cpo9iter_moveE - _ZN40_INTERNAL_6e0d1ee5_4_k_cu_f4c28aab_101194cuda3std3__48in_placeE)
_ZN40_INTERNAL_6e0d1ee5_4_k_cu_f4c28aab_101194cuda3std3__48in_placeE:
	.zero		1
	.type		_ZN40_INTERNAL_6e0d1ee5_4_k_cu_f4c28aab_101194cuda3std6ranges3__45__cpo9iter_moveE,@object
	.size		_ZN40_INTERNAL_6e0d1ee5_4_k_cu_f4c28aab_101194cuda3std6ranges3__45__cpo9iter_moveE,(_ZN40_INTERNAL_6e0d1ee5_4_k_cu_f4c28aab_101194cuda3std3__45__cpo5beginE - _ZN40_INTERNAL_6e0d1ee5_4_k_cu_f4c28aab_101194cuda3std6ranges3__45__cpo9iter_moveE)
_ZN40_INTERNAL_6e0d1ee5_4_k_cu_f4c28aab_101194cuda3std6ranges3__45__cpo9iter_moveE:
	.zero		1
	.type		_ZN40_INTERNAL_6e0d1ee5_4_k_cu_f4c28aab_101194cuda3std3__45__cpo5beginE,@object
	.size		_ZN40_INTERNAL_6e0d1ee5_4_k_cu_f4c28aab_101194cuda3std3__45__cpo5beginE,(_ZN40_INTERNAL_6e0d1ee5_4_k_cu_f4c28aab_101194cuda3std3__442_GLOBAL__N__6e0d1ee5_4_k_cu_f4c28aab_101196ignoreE - _ZN40_INTERNAL_6e0d1ee5_4_k_cu_f4c28aab_101194cuda3std3__45__cpo5beginE)
_ZN40_INTERNAL_6e0d1ee5_4_k_cu_f4c28aab_101194cuda3std3__45__cpo5beginE:
	.zero		1
	.type		_ZN40_INTERNAL_6e0d1ee5_4_k_cu_f4c28aab_101194cuda3std3__442_GLOBAL__N__6e0d1ee5_4_k_cu_f4c28aab_101196ignoreE,@object
	.size		_ZN40_INTERNAL_6e0d1ee5_4_k_cu_f4c28aab_101194cuda3std3__442_GLOBAL__N__6e0d1ee5_4_k_cu_f4c28aab_101196ignoreE,(_ZN40_INTERNAL_6e0d1ee5_4_k_cu_f4c28aab_101194cute7productE - _ZN40_INTERNAL_6e0d1ee5_4_k_cu_f4c28aab_101194cuda3std3__442_GLOBAL__N__6e0d1ee5_4_k_cu_f4c28aab_101196ignoreE)
_ZN40_INTERNAL_6e0d1ee5_4_k_cu_f4c28aab_101194cuda3std3__442_GLOBAL__N__6e0d1ee5_4_k_cu_f4c28aab_101196ignoreE:
	.zero		1
	.type		_ZN40_INTERNAL_6e0d1ee5_4_k_cu_f4c28aab_101194cute7productE,@object
	.size		_ZN40_INTERNAL_6e0d1ee5_4_k_cu_f4c28aab_101194cute7productE,(_ZN40_INTERNAL_6e0d1ee5_4_k_cu_f4c28aab_101194cuda3std3__45__cpo3endE - _ZN40_INTERNAL_6e0d1ee5_4_k_cu_f4c28aab_101194cute7productE)
_ZN40_INTERNAL_6e0d1ee5_4_k_cu_f4c28aab_101194cute7productE:
	.zero		1
	.type		_ZN40_INTERNAL_6e0d1ee5_4_k_cu_f4c28aab_101194cuda3std3__45__cpo3endE,@object
	.size		_ZN40_INTERNAL_6e0d1ee5_4_k_cu_f4c28aab_101194cuda3std3__45__cpo3endE,(_ZN40_INTERNAL_6e0d1ee5_4_k_cu_f4c28aab_101194cuda3std3__419piecewise_constructE - _ZN40_INTERNAL_6e0d1ee5_4_k_cu_f4c28aab_101194cuda3std3__45__cpo3endE)
_ZN40_INTERNAL_6e0d1ee5_4_k_cu_f4c28aab_101194cuda3std3__45__cpo3endE:
	.zero		1
	.type		_ZN40_INTERNAL_6e0d1ee5_4_k_cu_f4c28aab_101194cuda3std3__419piecewise_constructE,@object
	.size		_ZN40_INTERNAL_6e0d1ee5_4_k_cu_f4c28aab_101194cuda3std3__419piecewise_constructE,(_ZN40_INTERNAL_6e0d1ee5_4_k_cu_f4c28aab_101194cuda3std3__45__cpo4cendE - _ZN40_INTERNAL_6e0d1ee5_4_k_cu_f4c28aab_101194cuda3std3__419piecewise_constructE)
_ZN40_INTERNAL_6e0d1ee5_4_k_cu_f4c28aab_101194cuda3std3__419piecewise_constructE:
	.zero		1
	.type		_ZN40_INTERNAL_6e0d1ee5_4_k_cu_f4c28aab_101194cuda3std3__45__cpo4cendE,@object
	.size		_ZN40_INTERNAL_6e0d1ee5_4_k_cu_f4c28aab_101194cuda3std3__45__cpo4cendE,(_ZN40_INTERNAL_6e0d1ee5_4_k_cu_f4c28aab_101194cuda3std6ranges3__45__cpo4swapE - _ZN40_INTERNAL_6e0d1ee5_4_k_cu_f4c28aab_101194cuda3std3__45__cpo4cendE)
_ZN40_INTERNAL_6e0d1ee5_4_k_cu_f4c28aab_101194cuda3std3__45__cpo4cendE:
	.zero		1
	.type		_ZN40_INTERNAL_6e0d1ee5_4_k_cu_f4c28aab_101194cuda3std6ranges3__45__cpo4swapE,@object
	.size		_ZN40_INTERNAL_6e0d1ee5_4_k_cu_f4c28aab_101194cuda3std6ranges3__45__cpo4swapE,(.L_10 - _ZN40_INTERNAL_6e0d1ee5_4_k_cu_f4c28aab_101194cuda3std6ranges3__45__cpo4swapE)
_ZN40_INTERNAL_6e0d1ee5_4_k_cu_f4c28aab_101194cuda3std6ranges3__45__cpo4swapE:
	.zero		1
.L_10:


//--------------------- .nv.constant0._ZN7cutlass13device_kernelINS_4gemm6kernel13GemmUniversalIN4cute5tupleIJiiiiEEENS1_10collective13CollectiveMmaINS1_35MainloopSm100TmaUmmaWarpSpecializedILi4ELi2ELi4ENS5_IJNS4_1CILi2EEENSA_ILi1EEESC_EEEEENS5_IJNSA_ILi64EEESF_NSA_ILi128EEEEEEaNS5_IJlSC_lEEEaSI_NS4_8TiledMMAINS4_8MMA_AtomIJNS4_15SM100_MMA_S8_SSIaaiLi64ELi64ELNS4_4UMMA5MajorE0ELSN_0ELNSM_8SaturateE0EEEEEENS4_6LayoutINS5_IJSC_SC_SC_EEENS5_IJNSA_ILi0EEEST_ST_EEEEENS5_IJNS4_10UnderscoreESW_SW_EEEEENS4_13SM90_TMA_LOADENS4_14ComposedLayoutINS4_7SwizzleILi3ELi4ELi3EEENS4_18smem_ptr_flag_bitsILi8EEENSR_INS5_IJNSA_ILi8EEESG_EEENS5_IJSG_SC_EEEEEEEvNS4_8identityENS4_23SM90_TMA_LOAD_MULTICASTES19_vS1A_EENS_8epilogue10collective18CollectiveEpilogueINS1D_23Sm100TmaWarpSpecializedILi1ELi1ELi32ELb0ELb0EEEJSH_NS5_IJNSR_ISF_SC_EES1I_EEEaSI_aSI_NS1D_6fusion15FusionCallbacksIS1H_NS1K_17LinearCombinationIaiaiLNS_15FloatRoundStyleE2EEESH_S1J_JEEENS4_5SM1004TMEM4LOAD26SM100_TMEM_LOAD_16dp32b32xESZ_NS10_INS11_ILi2ELi4ELi3EEES14_NSR_INS5_IJS15_SF_EEENS5_IJSF_SC_EEEEEEENS4_39AutoVectorizingCopyWithAssumedAlignmentILi128EEENS4_14SM90_TMA_STOREES1Y_S20_S20_EEEvvEEEEvNT_6ParamsE --------------------------
	.section	.nv.constant0._ZN7cutlass13device_kernelINS_4gemm6kernel13GemmUniversalIN4cute5tupleIJiiiiEEENS1_10collective13CollectiveMmaINS1_35MainloopSm100TmaUmmaWarpSpecializedILi4ELi2ELi4ENS5_IJNS4_1CILi2EEENSA_ILi1EEESC_EEEEENS5_IJNSA_ILi64EEESF_NSA_ILi128EEEEEEaNS5_IJlSC_lEEEaSI_NS4_8TiledMMAINS4_8MMA_AtomIJNS4_15SM100_MMA_S8_SSIaaiLi64ELi64ELNS4_4UMMA5MajorE0ELSN_0ELNSM_8SaturateE0EEEEEENS4_6LayoutINS5_IJSC_SC_SC_EEENS5_IJNSA_ILi0EEEST_ST_EEEEENS5_IJNS4_10UnderscoreESW_SW_EEEEENS4_13SM90_TMA_LOADENS4_14ComposedLayoutINS4_7SwizzleILi3ELi4ELi3EEENS4_18smem_ptr_flag_bitsILi8EEENSR_INS5_IJNSA_ILi8EEESG_EEENS5_IJSG_SC_EEEEEEEvNS4_8identityENS4_23SM90_TMA_LOAD_MULTICASTES19_vS1A_EENS_8epilogue10collective18CollectiveEpilogueINS1D_23Sm100TmaWarpSpecializedILi1ELi1ELi32ELb0ELb0EEEJSH_NS5_IJNSR_ISF_SC_EES1I_EEEaSI_aSI_NS1D_6fusion15FusionCallbacksIS1H_NS1K_17LinearCombinationIaiaiLNS_15FloatRoundStyleE2EEESH_S1J_JEEENS4_5SM1004TMEM4LOAD26SM100_TMEM_LOAD_16dp32b32xESZ_NS10_INS11_ILi2ELi4ELi3EEES14_NSR_INS5_IJS15_SF_EEENS5_IJSF_SC_EEEEEEENS4_39AutoVectorizingCopyWithAssumedAlignmentILi128EEENS4_14SM90_TMA_STOREES1Y_S20_S20_EEEvvEEEEvNT_6ParamsE,"a",@progbits
	.sectionflags	@""
	.align	4
.nv.constant0._ZN7cutlass13device_kernelINS_4gemm6kernel13GemmUniversalIN4cute5tupleIJiiiiEEENS1_10collective13CollectiveMmaINS1_35MainloopSm100TmaUmmaWarpSpecializedILi4ELi2ELi4ENS5_IJNS4_1CILi2EEENSA_ILi1EEESC_EEEEENS5_IJNSA_ILi64EEESF_NSA_ILi128EEEEEEaNS5_IJlSC_lEEEaSI_NS4_8TiledMMAINS4_8MMA_AtomIJNS4_15SM100_MMA_S8_SSIaaiLi64ELi64ELNS4_4UMMA5MajorE0ELSN_0ELNSM_8SaturateE0EEEEEENS4_6LayoutINS5_IJSC_SC_SC_EEENS5_IJNSA_ILi0EEEST_ST_EEEEENS5_IJNS4_10UnderscoreESW_SW_EEEEENS4_13SM90_TMA_LOADENS4_14ComposedLayoutINS4_7SwizzleILi3ELi4ELi3EEENS4_18smem_ptr_flag_bitsILi8EEENSR_INS5_IJNSA_ILi8EEESG_EEENS5_IJSG_SC_EEEEEEEvNS4_8identityENS4_23SM90_TMA_LOAD_MULTICASTES19_vS1A_EENS_8epilogue10collective18CollectiveEpilogueINS1D_23Sm100TmaWarpSpecializedILi1ELi1ELi32ELb0ELb0EEEJSH_NS5_IJNSR_ISF_SC_EES1I_EEEaSI_aSI_NS1D_6fusion15FusionCallbacksIS1H_NS1K_17LinearCombinationIaiaiLNS_15FloatRoundStyleE2EEESH_S1J_JEEENS4_5SM1004TMEM4LOAD26SM100_TMEM_LOAD_16dp32b32xESZ_NS10_INS11_ILi2ELi4ELi3EEES14_NSR_INS5_IJS15_SF_EEENS5_IJSF_SC_EEEEEEENS4_39AutoVectorizingCopyWithAssumedAlignmentILi128EEENS4_14SM90_TMA_STOREES1Y_S20_S20_EEEvvEEEEvNT_6ParamsE:
	.zero		2944


//--------------------- SYMBOLS --------------------------

	.type		.nv.reservedSmem.offset0,@object
	.size		.nv.reservedSmem.offset0,0x4
	.type		.nv.reservedSmem.cap,@object
	.size		.nv.reservedSmem.cap,0x4
	.type		__assertfail,@function
